def gluon_tcgen05(
    a_ptr,
    b_ptr,
    c_ptr,
    M,
    N,
    K,
    stride_am,
    stride_bk,
    stride_cm,
    BLOCK_M: gl.constexpr,
    BLOCK_N: gl.constexpr,
    BLOCK_K: gl.constexpr,
    DTYPE: gl.constexpr,
    A_LAYOUT: gl.constexpr,
    B_LAYOUT: gl.constexpr,
    C_LAYOUT: gl.constexpr,
    B_SHAPE: gl.constexpr,
    TMEM_LAYOUT: gl.constexpr,
    TMEM_REG: gl.constexpr,
    TRANS_B: gl.constexpr,
    NUM_BUFFERS: gl.constexpr,
):
    a_desc = tma.make_tensor_descriptor(
        a_ptr, [M, K], [stride_am, 1], [BLOCK_M, BLOCK_K], A_LAYOUT
    )
    b_desc = tma.make_tensor_descriptor(
        b_ptr,
        [N, K] if TRANS_B else [K, N],
        [stride_bk, 1],
        B_SHAPE,
        B_LAYOUT,
    )
    c_desc = tma.make_tensor_descriptor(
        c_ptr, [M, N], [stride_cm, 1], [BLOCK_M, BLOCK_N], C_LAYOUT
    )

    a_bufs = gl.allocate_shared_memory(
        DTYPE, [NUM_BUFFERS, BLOCK_M, BLOCK_K], A_LAYOUT
    )
    b_bufs = gl.allocate_shared_memory(DTYPE, [NUM_BUFFERS] + B_SHAPE, B_LAYOUT)

    pid_m = gl.program_id(0)
    pid_n = gl.program_id(1)
    off_m = pid_m * BLOCK_M
    off_n = pid_n * BLOCK_N

    tma_bars = gl.allocate_shared_memory(
        gl.int64, [NUM_BUFFERS, 1], mbarrier.MBarrierLayout()
    )
    mma_bars = gl.allocate_shared_memory(
        gl.int64, [NUM_BUFFERS, 1], mbarrier.MBarrierLayout()
    )
    for i in gl.static_range(NUM_BUFFERS):
        mbarrier.init(tma_bars.index(i), count=1)
        mbarrier.init(mma_bars.index(i), count=1)

    acc_tmem = allocate_tensor_memory(gl.float32, [BLOCK_M, BLOCK_N], TMEM_LAYOUT)
    idx = 0
    phase = 0
    use_acc = False
    for k in range(0, K, BLOCK_K):
        a = a_bufs.index(idx)
        b = b_bufs.index(idx)
        tma_bar = tma_bars.index(idx)
        mma_bar = mma_bars.index(idx)
        mbarrier.expect(
            tma_bar, a_desc.block_type.nbytes + b_desc.block_type.nbytes
        )
        tma.async_copy_global_to_shared(a_desc, [off_m, k], tma_bar, a)
        tma.async_copy_global_to_shared(
            b_desc, [off_n, k] if TRANS_B else [k, off_n], tma_bar, b
        )
        mbarrier.wait(tma_bar, phase=phase)

        if TRANS_B:
            b = b.permute((1, 0))
        tcgen05_mma(a, b, acc_tmem, use_acc=use_acc)
        tcgen05_commit(mma_bar)
        mbarrier.wait(mma_bar, phase=phase)
        use_acc = True

        idx += 1
        if idx == NUM_BUFFERS:
            idx = 0
            phase ^= 1

    for i in gl.static_range(NUM_BUFFERS):
        mbarrier.invalidate(tma_bars.index(i))
        mbarrier.invalidate(mma_bars.index(i))

    acc = acc_tmem.load(TMEM_REG)
    c_smem = gl.allocate_shared_memory(DTYPE, [BLOCK_M, BLOCK_N], C_LAYOUT)
    c_smem.store(acc.to(DTYPE))
    fence_async_shared()
    tma.async_copy_shared_to_global(c_desc, [off_m, off_n], c_smem)
    tma.store_wait(pendings=0)

# config = {"BLOCK_K": 64, "BLOCK_M": 64, "BLOCK_N": 256, "arch": "sm_100", "dtype": "fp8e4m3", "num_buffers": 4, "num_warps": 4, "trans_b": 1}
# arch = sm_100


// ===== COMPILED SASS (sm_100a) =====

	.target	sm_100a

	.elftype	@"ET_EXEC"


//--------------------- .note.nv.tkinfo           --------------------------
	.section	.note.nv.tkinfo,"",@"SHT_NOTE"
	.sectionflags	@"SHF_NOTE_NV_TKINFO"
	.tkinfo
        /*0018*/ 	.word	0x00000081
        /*0030*/ 	.string	""
        /*0030*/ 	.string	"ptxas-blackwell"
        /*0030*/ 	.string	"Cuda compilation tools, release 12.9, V12.9.86"
        /*0030*/ 	.string	"Build cuda_12.9.r12.9/compiler.36037853_0"
        /*0030*/ 	.string	"-v  -suppress-debug-info  -lineinfo  -arch sm_100a "



//--------------------- .note.nv.cuver            --------------------------
	.section	.note.nv.cuver,"",@"SHT_NOTE"
	.sectionflags	@"SHF_NOTE_NV_CUVER"
        /*0018*/ 	.short	0x0001
        /*001a*/ 	.short	0x0064
        /*001c*/ 	.short	0x0001
        /*001e*/ 	.short	0x0000
        /*0020*/ 	.short	0x0001
        /*0022*/ 	.short	0x0000


//--------------------- .nv.info                  --------------------------
	.section	.nv.info,"",@"SHT_CUDA_INFO"
	.align	4


	//----- nvinfo : EIATTR_REGCOUNT
	.align		4
        /*0000*/ 	.byte	0x04, 0x2f
        /*0002*/ 	.short	(.L_4 - .L_3)
	.align		4
.L_3:
        /*0004*/ 	.word	index@(gluon_tcgen05)
        /*0008*/ 	.word	0x00000088


	//----- nvinfo : EIATTR_FRAME_SIZE
	.align		4
.L_4:
        /*000c*/ 	.byte	0x04, 0x11
        /*000e*/ 	.short	(.L_6 - .L_5)
	.align		4
.L_5:
        /*0010*/ 	.word	index@($__internal_2_$__cuda_sm10x_tcgen05_guardrail_trap_unallocated_columns_being_dealloced)
        /*0014*/ 	.word	0x00000000


	//----- nvinfo : EIATTR_FRAME_SIZE
	.align		4
.L_6:
        /*0018*/ 	.byte	0x04, 0x11
        /*001a*/ 	.short	(.L_8 - .L_7)
	.align		4
.L_7:
        /*001c*/ 	.word	index@($__internal_1_$__cuda_sm10x_tcgen05_guardrail_trap_phase_invalid_during_alloc)
        /*0020*/ 	.word	0x00000000


	//----- nvinfo : EIATTR_FRAME_SIZE
	.align		4
.L_8:
        /*0024*/ 	.byte	0x04, 0x11
        /*0026*/ 	.short	(.L_10 - .L_9)
	.align		4
.L_9:
        /*0028*/ 	.word	index@($__internal_0_$__cuda_sm10x_tcgen05_guardrail_trap_col_being_dealloced_not_returned_by_alloc)
        /*002c*/ 	.word	0x00000000


	//----- nvinfo : EIATTR_FRAME_SIZE
	.align		4
.L_10:
        /*0030*/ 	.byte	0x04, 0x11
        /*0032*/ 	.short	(.L_12 - .L_11)
	.align		4
.L_11:
        /*0034*/ 	.word	index@(gluon_tcgen05)
        /*0038*/ 	.word	0x00000000


	//----- nvinfo : EIATTR_MIN_STACK_SIZE
	.align		4
.L_12:
        /*003c*/ 	.byte	0x04, 0x12
        /*003e*/ 	.short	(.L_14 - .L_13)
	.align		4
.L_13:
        /*0040*/ 	.word	index@(gluon_tcgen05)
        /*0044*/ 	.word	0x00000000
.L_14:


//--------------------- .nv.info.gluon_tcgen05    --------------------------
	.section	.nv.info.gluon_tcgen05,"",@"SHT_CUDA_INFO"
	.sectionflags	@""
	.align	4


	//----- nvinfo : EIATTR_CUDA_API_VERSION
	.align		4
        /*0000*/ 	.byte	0x04, 0x37
        /*0002*/ 	.short	(.L_16 - .L_15)
.L_15:
        /*0004*/ 	.word	0x00000081


	//----- nvinfo : EIATTR_KPARAM_INFO
	.align		4
.L_16:
        /*0008*/ 	.byte	0x04, 0x17
        /*000a*/ 	.short	(.L_18 - .L_17)
.L_17:
        /*000c*/ 	.word	0x00000000
        /*0010*/ 	.short	0x000a
        /*0012*/ 	.short	0x0048
        /*0014*/ 	.byte	0x00, 0xf4, 0x21, 0x00


	//----- nvinfo : EIATTR_KPARAM_INFO
	.align		4
.L_18:
        /*0018*/ 	.byte	0x04, 0x17
        /*001a*/ 	.short	(.L_20 - .L_19)
.L_19:
        /*001c*/ 	.word	0x00000000
        /*0020*/ 	.short	0x0009
        /*0022*/ 	.short	0x0040
        /*0024*/ 	.byte	0x00, 0xf4, 0x21, 0x00


	//----- nvinfo : EIATTR_KPARAM_INFO
	.align		4
.L_20:
        /*0028*/ 	.byte	0x04, 0x17
        /*002a*/ 	.short	(.L_22 - .L_21)
.L_21:
        /*002c*/ 	.word	0x00000000
        /*0030*/ 	.short	0x0008
        /*0032*/ 	.short	0x0038
        /*0034*/ 	.byte	0x00, 0xf0, 0x21, 0x00


	//----- nvinfo : EIATTR_KPARAM_INFO
	.align		4
.L_22:
        /*0038*/ 	.byte	0x04, 0x17
        /*003a*/ 	.short	(.L_24 - .L_23)
.L_23:
        /*003c*/ 	.word	0x00000000
        /*0040*/ 	.short	0x0007
        /*0042*/ 	.short	0x0030
        /*0044*/ 	.byte	0x00, 0xf0, 0x21, 0x00


	//----- nvinfo : EIATTR_KPARAM_INFO
	.align		4
.L_24:
        /*0048*/ 	.byte	0x04, 0x17
        /*004a*/ 	.short	(.L_26 - .L_25)
.L_25:
        /*004c*/ 	.word	0x00000000
        /*0050*/ 	.short	0x0006
        /*0052*/ 	.short	0x0028
        /*0054*/ 	.byte	0x00, 0xf0, 0x21, 0x00


	//----- nvinfo : EIATTR_KPARAM_INFO
	.align		4
.L_26:
        /*0058*/ 	.byte	0x04, 0x17
        /*005a*/ 	.short	(.L_28 - .L_27)
.L_27:
        /*005c*/ 	.word	0x00000000
        /*0060*/ 	.short	0x0005
        /*0062*/ 	.short	0x0020
        /*0064*/ 	.byte	0x00, 0xf0, 0x11, 0x00


	//----- nvinfo : EIATTR_KPARAM_INFO
	.align		4
.L_28:
        /*0068*/ 	.byte	0x04, 0x17
        /*006a*/ 	.short	(.L_30 - .L_29)
.L_29:
        /*006c*/ 	.word	0x00000000
        /*0070*/ 	.short	0x0004
        /*0072*/ 	.short	0x001c
        /*0074*/ 	.byte	0x00, 0xf0, 0x11, 0x00


	//----- nvinfo : EIATTR_KPARAM_INFO
	.align		4
.L_30:
        /*0078*/ 	.byte	0x04, 0x17
        /*007a*/ 	.short	(.L_32 - .L_31)
.L_31:
        /*007c*/ 	.word	0x00000000
        /*0080*/ 	.short	0x0003
        /*0082*/ 	.short	0x0018
        /*0084*/ 	.byte	0x00, 0xf0, 0x11, 0x00


	//----- nvinfo : EIATTR_KPARAM_INFO
	.align		4
.L_32:
        /*0088*/ 	.byte	0x04, 0x17
        /*008a*/ 	.short	(.L_34 - .L_33)
.L_33:
        /*008c*/ 	.word	0x00000000
        /*0090*/ 	.short	0x0002
        /*0092*/ 	.short	0x0010
        /*0094*/ 	.byte	0x00, 0xf4, 0x21, 0x00


	//----- nvinfo : EIATTR_KPARAM_INFO
	.align		4
.L_34:
        /*0098*/ 	.byte	0x04, 0x17
        /*009a*/ 	.short	(.L_36 - .L_35)
.L_35:
        /*009c*/ 	.word	0x00000000
        /*00a0*/ 	.short	0x0001
        /*00a2*/ 	.short	0x0008
        /*00a4*/ 	.byte	0x00, 0xf4, 0x21, 0x00


	//----- nvinfo : EIATTR_KPARAM_INFO
	.align		4
.L_36:
        /*00a8*/ 	.byte	0x04, 0x17
        /*00aa*/ 	.short	(.L_38 - .L_37)
.L_37:
        /*00ac*/ 	.word	0x00000000
        /*00b0*/ 	.short	0x0000
        /*00b2*/ 	.short	0x0000
        /*00b4*/ 	.byte	0x00, 0xf4, 0x21, 0x00


	//----- nvinfo : EIATTR_AT_ENTRY_FRAGMENTS
	.align		4
.L_38:
        /*00b8*/ 	.byte	0x04, 0x4f
        /*00ba*/ 	.short	(.L_40 - .L_39)


	//   ....[0]....
.L_39:
        /*00bc*/ 	.word	0x00000004


	//----- nvinfo : EIATTR_RESERVED_SMEM_USED
	.align		4
.L_40:
        /*00c0*/ 	.byte	0x01, 0x41
	.zero		2


	//----- nvinfo : EIATTR_SPARSE_MMA_MASK
	.align		4
        /*00c4*/ 	.byte	0x03, 0x50
        /*00c6*/ 	.short	0x0000


	//----- nvinfo : EIATTR_TCGEN05_1CTA_USED
	.align		4
        /*00c8*/ 	.byte	0x01, 0x51
	.zero		2


	//----- nvinfo : EIATTR_MAXREG_COUNT
	.align		4
        /*00cc*/ 	.byte	0x03, 0x1b
        /*00ce*/ 	.short	0x00ff


	//----- nvinfo : EIATTR_NUM_BARRIERS
	.align		4
        /*00d0*/ 	.byte	0x02, 0x4c
        /*00d2*/ 	.byte	0x01
	.zero		1


	//----- nvinfo : EIATTR_INT_WARP_WIDE_INSTR_OFFSETS
	.align		4
        /*00d4*/ 	.byte	0x04, 0x31
        /*00d6*/ 	.short	(.L_42 - .L_41)


	//   ....[0]....
.L_41:
        /*00d8*/ 	.word	0x00001670


	//   ....[1]....
        /*00dc*/ 	.word	0x00001690


	//   ....[2]....
        /*00e0*/ 	.word	0x00001710


	//   ....[3]....
        /*00e4*/ 	.word	0x00001ad0


	//   ....[4]....
        /*00e8*/ 	.word	0x00001ae0


	//   ....[5]....
        /*00ec*/ 	.word	0x00001b40


	//   ....[6]....
        /*00f0*/ 	.word	0x00001b50


	//   ....[7]....
        /*00f4*/ 	.word	0x00001d80


	//   ....[8]....
        /*00f8*/ 	.word	0x00001d90


	//   ....[9]....
        /*00fc*/ 	.word	0x00001f10


	//   ....[10]....
        /*0100*/ 	.word	0x00001f40


	//   ....[11]....
        /*0104*/ 	.word	0x00001f70


	//   ....[12]....
        /*0108*/ 	.word	0x00001f90


	//   ....[13]....
        /*010c*/ 	.word	0x000021b0


	//   ....[14]....
        /*0110*/ 	.word	0x000021c0


	//   ....[15]....
        /*0114*/ 	.word	0x00002590


	//   ....[16]....
        /*0118*/ 	.word	0x000025a0


	//   ....[17]....
        /*011c*/ 	.word	0x00002c90


	//   ....[18]....
        /*0120*/ 	.word	0x00002ce0


	//----- nvinfo : EIATTR_COOP_GROUP_MASK_REGIDS
	.align		4
.L_42:
        /*0124*/ 	.byte	0x04, 0x29
        /*0126*/ 	.short	(.L_44 - .L_43)


	//   ....[0]....
.L_43:
        /*0128*/ 	.word	0xffffffff


	//   ....[1]....
        /*012c*/ 	.word	0xffffffff


	//   ....[2]....
        /*0130*/ 	.word	0xffffffff


	//   ....[3]....
        /*0134*/ 	.word	0xffffffff


	//   ....[4]....
        /*0138*/ 	.word	0xffffffff


	//   ....[5]....
        /*013c*/ 	.word	0xffffffff


	//   ....[6]....
        /*0140*/ 	.word	0xffffffff


	//   ....[7]....
        /*0144*/ 	.word	0xffffffff


	//   ....[8]....
        /*0148*/ 	.word	0xffffffff


	//   ....[9]....
        /*014c*/ 	.word	0xffffffff


	//----- nvinfo : EIATTR_COOP_GROUP_INSTR_OFFSETS
	.align		4
.L_44:
        /*0150*/ 	.byte	0x04, 0x28
        /*0152*/ 	.short	(.L_46 - .L_45)


	//   ....[0]....
.L_45:
        /*0154*/ 	.word	0x00000050


	//   ....[1]....
        /*0158*/ 	.word	0x00000310


	//   ....[2]....
        /*015c*/ 	.word	0x000004f0


	//   ....[3]....
        /*0160*/ 	.word	0x00000980


	//   ....[4]....
        /*0164*/ 	.word	0x00000ac0


	//   ....[5]....
        /*0168*/ 	.word	0x00000fa0


	//   ....[6]....
        /*016c*/ 	.word	0x000010e0


	//   ....[7]....
        /*0170*/ 	.word	0x00001530


	//   ....[8]....
        /*0174*/ 	.word	0x00002b20


	//   ....[9]....
        /*0178*/ 	.word	0x00002d90


	//----- nvinfo : EIATTR_VRC_CTA_INIT_COUNT
	.align		4
.L_46:
        /*017c*/ 	.byte	0x02, 0x4a
        /*017e*/ 	.byte	0x80
	.zero		1


	//----- nvinfo : EIATTR_MBARRIER_INSTR_OFFSETS
	.align		4
        /*0180*/ 	.byte	0x04, 0x39
        /*0182*/ 	.short	(.L_48 - .L_47)


	//   ....[0]....
.L_47:
        /*0184*/ 	.word	0x00001730
        /*0188*/ 	.word	0x000000ff
        /*018c*/ 	.word	0x00014000
        /*0190*/ 	.short	0x0100
        /*0192*/ 	.byte	0x08
	.zero		1


	//   ....[1]....
        /*0194*/ 	.word	0x00001740
        /*0198*/ 	.word	0x000000ff
        /*019c*/ 	.word	0x00014020
        /*01a0*/ 	.short	0x0100
        /*01a2*/ 	.byte	0x08
	.zero		1


	//   ....[2]....
        /*01a4*/ 	.word	0x000017f0
        /*01a8*/ 	.word	0x000000ff
        /*01ac*/ 	.word	0x00014008
        /*01b0*/ 	.short	0x0100
        /*01b2*/ 	.byte	0x08
	.zero		1


	//   ....[3]....
        /*01b4*/ 	.word	0x00001800
        /*01b8*/ 	.word	0x000000ff
        /*01bc*/ 	.word	0x00014028
        /*01c0*/ 	.short	0x0100
        /*01c2*/ 	.byte	0x08
	.zero		1


	//   ....[4]....
        /*01c4*/ 	.word	0x000018e0
        /*01c8*/ 	.word	0x000000ff
        /*01cc*/ 	.word	0x00014010
        /*01d0*/ 	.short	0x0100
        /*01d2*/ 	.byte	0x08
	.zero		1


	//   ....[5]....
        /*01d4*/ 	.word	0x000018f0
        /*01d8*/ 	.word	0x000000ff
        /*01dc*/ 	.word	0x00014030
        /*01e0*/ 	.short	0x0100
        /*01e2*/ 	.byte	0x08
	.zero		1


	//   ....[6]....
        /*01e4*/ 	.word	0x00001a00
        /*01e8*/ 	.word	0x000000ff
        /*01ec*/ 	.word	0x00014018
        /*01f0*/ 	.short	0x0100
        /*01f2*/ 	.byte	0x08
	.zero		1


	//   ....[7]....
        /*01f4*/ 	.word	0x00001a10
        /*01f8*/ 	.word	0x000000ff
        /*01fc*/ 	.word	0x00014038
        /*0200*/ 	.short	0x0100
        /*0202*/ 	.byte	0x08
	.zero		1


	//   ....[8]....
        /*0204*/ 	.word	0x00001be0
        /*0208*/ 	.word	0x000000ff
        /*020c*/ 	.word	0x00014000
        /*0210*/ 	.short	0x010a
        /*0212*/ 	.byte	0x08
	.zero		1


	//   ....[9]....
        /*0214*/ 	.word	0x00001de0
        /*0218*/ 	.word	0x000000ff
        /*021c*/ 	.word	0x00014020
        /*0220*/ 	.short	0x010a
        /*0222*/ 	.byte	0x08
	.zero		1


	//   ....[10]....
        /*0224*/ 	.word	0x00002010
        /*0228*/ 	.word	0x000000ff
        /*022c*/ 	.word	0x00014000
        /*0230*/ 	.short	0x010a
        /*0232*/ 	.byte	0x1c
	.zero		1


	//   ....[11]....
        /*0234*/ 	.word	0x00002200
        /*0238*/ 	.word	0x000000ff
        /*023c*/ 	.word	0x00014020
        /*0240*/ 	.short	0x010a
        /*0242*/ 	.byte	0x1c
	.zero		1


	//   ....[12]....
        /*0244*/ 	.word	0x000022d0
        /*0248*/ 	.word	0x000000ff
        /*024c*/ 	.word	0x00014000
        /*0250*/ 	.short	0x0108
        /*0252*/ 	.byte	0x08
	.zero		1


	//   ....[13]....
        /*0254*/ 	.word	0x000022e0
        /*0258*/ 	.word	0x000000ff
        /*025c*/ 	.word	0x00014020
        /*0260*/ 	.short	0x0108
        /*0262*/ 	.byte	0x08
	.zero		1


	//   ....[14]....
        /*0264*/ 	.word	0x00002330
        /*0268*/ 	.word	0x000000ff
        /*026c*/ 	.word	0x00014008
        /*0270*/ 	.short	0x0108
        /*0272*/ 	.byte	0x08
	.zero		1


	//   ....[15]....
        /*0274*/ 	.word	0x00002340
        /*0278*/ 	.word	0x000000ff
        /*027c*/ 	.word	0x00014028
        /*0280*/ 	.short	0x0108
        /*0282*/ 	.byte	0x08
	.zero		1


	//   ....[16]....
        /*0284*/ 	.word	0x00002390
        /*0288*/ 	.word	0x000000ff
        /*028c*/ 	.word	0x00014010
        /*0290*/ 	.short	0x0108
        /*0292*/ 	.byte	0x08
	.zero		1


	//   ....[17]....
        /*0294*/ 	.word	0x000023a0
        /*0298*/ 	.word	0x000000ff
        /*029c*/ 	.word	0x00014030
        /*02a0*/ 	.short	0x0108
        /*02a2*/ 	.byte	0x08
	.zero		1


	//   ....[18]....
        /*02a4*/ 	.word	0x000023f0
        /*02a8*/ 	.word	0x000000ff
        /*02ac*/ 	.word	0x00014018
        /*02b0*/ 	.short	0x0108
        /*02b2*/ 	.byte	0x08
	.zero		1


	//   ....[19]....
        /*02b4*/ 	.word	0x00002400
        /*02b8*/ 	.word	0x000000ff
        /*02bc*/ 	.word	0x00014038
        /*02c0*/ 	.short	0x0108
        /*02c2*/ 	.byte	0x08
	.zero		1


	//   ....[20]....
        /*02c4*/ 	.word	0x00002db0
        /*02c8*/ 	.word	0x000000ff
        /*02cc*/ 	.word	0x00014000
        /*02d0*/ 	.short	0x010a
        /*02d2*/ 	.byte	0x08
	.zero		1


	//   ....[21]....
        /*02d4*/ 	.word	0x00002de0
        /*02d8*/ 	.word	0x000000ff
        /*02dc*/ 	.word	0x00014020
        /*02e0*/ 	.short	0x010a
        /*02e2*/ 	.byte	0x08
	.zero		1


	//   ....[22]....
        /*02e4*/ 	.word	0x00002e10
        /*02e8*/ 	.word	0x000000ff
        /*02ec*/ 	.word	0x00014000
        /*02f0*/ 	.short	0x010a
        /*02f2*/ 	.byte	0x1c
	.zero		1


	//   ....[23]....
        /*02f4*/ 	.word	0x00002e40
        /*02f8*/ 	.word	0x000000ff
        /*02fc*/ 	.word	0x00014020
        /*0300*/ 	.short	0x010a
        /*0302*/ 	.byte	0x1c
	.zero		1


	//----- nvinfo : EIATTR_NUM_MBARRIERS
	.align		4
.L_48:
        /*0304*/ 	.byte	0x03, 0x38
        /*0306*/ 	.short	0x0008


	//----- nvinfo : EIATTR_EXIT_INSTR_OFFSETS
	.align		4
        /*0308*/ 	.byte	0x04, 0x1c
        /*030a*/ 	.short	(.L_50 - .L_49)


	//   ....[0]....
.L_49:
        /*030c*/ 	.word	0x00002da0


	//----- nvinfo : EIATTR_REQNTID
	.align		4
.L_50:
        /*0310*/ 	.byte	0x04, 0x10
        /*0312*/ 	.short	(.L_52 - .L_51)
.L_51:
        /*0314*/ 	.word	0x00000080
        /*0318*/ 	.word	0x00000001
        /*031c*/ 	.word	0x00000001


	//----- nvinfo : EIATTR_CRS_STACK_SIZE
	.align		4
.L_52:
        /*0320*/ 	.byte	0x04, 0x1e
        /*0322*/ 	.short	(.L_54 - .L_53)
.L_53:
        /*0324*/ 	.word	0x00000000


	//----- nvinfo : EIATTR_CBANK_PARAM_SIZE
	.align		4
.L_54:
        /*0328*/ 	.byte	0x03, 0x19
        /*032a*/ 	.short	0x0050


	//----- nvinfo : EIATTR_PARAM_CBANK
	.align		4
        /*032c*/ 	.byte	0x04, 0x0a
        /*032e*/ 	.short	(.L_56 - .L_55)
	.align		4
.L_55:
        /*0330*/ 	.word	index@(.nv.constant0.gluon_tcgen05)
        /*0334*/ 	.short	0x0380
        /*0336*/ 	.short	0x0050


	//----- nvinfo : EIATTR_SW_WAR
	.align		4
.L_56:
        /*0338*/ 	.byte	0x04, 0x36
        /*033a*/ 	.short	(.L_58 - .L_57)
.L_57:
        /*033c*/ 	.word	0x00000008
.L_58:


//--------------------- .nv.compat                --------------------------
	.section	.nv.compat,"",@"SHT_CUDA_COMPAT_INFO"
	.align	4
        /*0000*/ 	.byte	0x02, 0x02, 0x02, 0x00, 0x02, 0x05, 0x05, 0x00, 0x02, 0x03, 0x03, 0x00, 0x02, 0x06, 0x01, 0x00


//--------------------- .nv.callgraph             --------------------------
	.section	.nv.callgraph,"",@"SHT_CUDA_CALLGRAPH"
	.align	4
	.sectionentsize	8
	.align		4
        /*0000*/ 	.word	0x00000000
	.align		4
        /*0004*/ 	.word	0xffffffff
	.align		4
        /*0008*/ 	.word	0x00000000
	.align		4
        /*000c*/ 	.word	0xfffffffe
	.align		4
        /*0010*/ 	.word	0x00000000
	.align		4
        /*0014*/ 	.word	0xfffffffd
	.align		4
        /*0018*/ 	.word	0x00000000
	.align		4
        /*001c*/ 	.word	0xfffffffc


//--------------------- .text.gluon_tcgen05       --------------------------
	.section	.text.gluon_tcgen05,"ax",@progbits
	.align	128
        .global         gluon_tcgen05
        .type           gluon_tcgen05,@function
        .size           gluon_tcgen05,(.L_x_86 - gluon_tcgen05)
        .other          gluon_tcgen05,@"STO_CUDA_ENTRY STV_DEFAULT"
gluon_tcgen05:
.text.gluon_tcgen05:
[----:B------:R-:W1:Y:S01]  /*0000*/  LDC R1, c[0x0][0x37c] ;  /* 0x0000df00ff017b82 */ /* 0x000e620000000800 */
[----:B------:R-:W2:Y:S02]  /*0010*/  S2R R0, SR_TID.X ;  /* 0x0000000000007919 */ /* 0x000ea40000002100 */
[----:B--2---:R-:W-:-:S13]  /*0020*/  ISETP.GE.U32.AND P2, PT, R0, 0x20, PT ;  /* 0x000000200000780c */ /* 0x004fda0003f46070 */
[----:B------:R-:W-:Y:S05]  /*0030*/  @P2 BRA `(.L_x_0) ;  /* 0x0000000000b82947 */ /* 0x000fea0003800000 */
[----:B------:R-:W2:Y:S01]  /*0040*/  S2UR UR6, SR_CgaCtaId ;  /* 0x00000000000679c3 */ /* 0x000ea20000008800 */
[----:B------:R-:W-:Y:S01]  /*0050*/  NOP ;  /* 0x0000000000007918 */ /* 0x000fe20000000000 */
[----:B------:R-:W-:Y:S02]  /*0060*/  UMOV UR4, 0x40 ;  /* 0x0000004000047882 */ /* 0x000fe40000000000 */
[----:B--2---:R-:W-:-:S09]  /*0070*/  ULEA UR4, UR6, UR4, 0x18 ;  /* 0x0000000406047291 */ /* 0x004fd2000f8ec0ff */
[----:B------:R-:W2:Y:S01]  /*0080*/  LDS.U8 R2, [UR4] ;  /* 0x00000004ff027984 */ /* 0x000ea20008000000 */
[----:B------:R-:W-:Y:S02]  /*0090*/  UMOV UR4, 0x400 ;  /* 0x0000040000047882 */ /* 0x000fe40000000000 */
[----:B------:R-:W-:Y:S01]  /*00a0*/  ULEA UR4, UR6, UR4, 0x18 ;  /* 0x0000000406047291 */ /* 0x000fe2000f8ec0ff */
[----:B--2---:R-:W-:-:S13]  /*00b0*/  ISETP.NE.AND P0, PT, R2, RZ, PT ;  /* 0x000000ff0200720c */ /* 0x004fda0003f05270 */
[----:B------:R-:W-:Y:S05]  /*00c0*/  @P0 BRA `(.L_x_1) ;  /* 0x00000000007c0947 */ /* 0x000fea0003800000 */
[----:B------:R-:W-:-:S13]  /*00d0*/  ELECT P0, URZ, PT ;  /* 0x0000000000ff782f */ /* 0x000fda0003800000 */
[----:B------:R-:W-:Y:S05]  /*00e0*/  @!P0 BRA `(.L_x_2) ;  /* 0x0000000000848947 */ /* 0x000fea0003800000 */
[----:B------:R-:W-:Y:S01]  /*00f0*/  UMOV UR5, 0x8 ;  /* 0x0000000800057882 */ /* 0x000fe20000000000 */
[----:B------:R-:W-:Y:S02]  /*0100*/  IMAD.MOV.U32 R5, RZ, RZ, 0x1 ;  /* 0x00000001ff057424 */ /* 0x000fe400078e00ff */
[----:B------:R-:W-:Y:S02]  /*0110*/  IMAD.MOV.U32 R3, RZ, RZ, 0xff ;  /* 0x000000ffff037424 */ /* 0x000fe400078e00ff */
[----:B------:R-:W-:Y:S04]  /*0120*/  DEPBAR.LE SB2, 0x36 ;  /* 0x0000ad800000791a */ /* 0x000fe80000000000 */
[----:B------:R-:W2:Y:S02]  /*0130*/  UTCATOMSWS.FIND_AND_SET.ALIGN UP0, UR5, UR5 ;  /* 0x00000005000575e3 */ /* 0x000ea40008000800 */
[----:B--2---:R-:W-:-:S04]  /*0140*/  PLOP3.LUT P0, PT, PT, PT, UP0, 0x80, 0x8 ;  /* 0x000000000008781c */ /* 0x004fc80003f0f008 */
[----:B------:R-:W-:-:S04]  /*0150*/  SEL R2, RZ, 0xffffffff, !P0 ;  /* 0xffffffffff027807 */ /* 0x000fc80004000000 */
[----:B------:R-:W-:Y:S01]  /*0160*/  ISETP.NE.AND P0, PT, R2, RZ, PT ;  /* 0x000000ff0200720c */ /* 0x000fe20003f05270 */
[----:B------:R-:W-:-:S12]  /*0170*/  IMAD.U32 R2, RZ, RZ, UR5 ;  /* 0x00000005ff027e24 */ /* 0x000fd8000f8e00ff */
[----:B------:R-:W-:Y:S05]  /*0180*/  @P0 BRA `(.L_x_3) ;  /* 0x0000000000240947 */ /* 0x000fea0003800000 */
.L_x_4:
[----:B------:R-:W-:Y:S05]  /*0190*/  NANOSLEEP 0x64 ;  /* 0x000000640000795d */ /* 0x000fea0003800000 */
[----:B------:R-:W-:-:S05]  /*01a0*/  UMOV UR5, 0x8 ;  /* 0x0000000800057882 */ /* 0x000fca0000000000 */
[----:B------:R-:W-:Y:S04]  /*01b0*/  DEPBAR.LE SB2, 0x36 ;  /* 0x0000ad800000791a */ /* 0x000fe80000000000 */
[----:B------:R-:W2:Y:S02]  /*01c0*/  UTCATOMSWS.FIND_AND_SET.ALIGN UP0, UR5, UR5 ;  /* 0x00000005000575e3 */ /* 0x000ea40008000800 */
[----:B--2---:R-:W-:-:S04]  /*01d0*/  PLOP3.LUT P0, PT, PT, PT, UP0, 0x80, 0x8 ;  /* 0x000000000008781c */ /* 0x004fc80003f0f008 */
[----:B------:R-:W-:-:S04]  /*01e0*/  SEL R2, RZ, 0xffffffff, !P0 ;  /* 0xffffffffff027807 */ /* 0x000fc80004000000 */
[----:B------:R-:W-:Y:S01]  /*01f0*/  ISETP.NE.AND P0, PT, R2, RZ, PT ;  /* 0x000000ff0200720c */ /* 0x000fe20003f05270 */
[----:B------:R-:W-:-:S12]  /*0200*/  IMAD.U32 R2, RZ, RZ, UR5 ;  /* 0x00000005ff027e24 */ /* 0x000fd8000f8e00ff */
[----:B------:R-:W-:Y:S05]  /*0210*/  @!P0 BRA `(.L_x_4) ;  /* 0xfffffffc00dc8947 */ /* 0x000fea000383ffff */
.L_x_3:
[C---:B------:R-:W-:Y:S01]  /*0220*/  VIADD R4, R2.reuse, 0x10 ;  /* 0x0000001002047836 */ /* 0x040fe20000000000 */
[----:B------:R-:W-:Y:S01]  /*0230*/  UMOV UR5, 0x50 ;  /* 0x0000005000057882 */ /* 0x000fe20000000000 */
[----:B------:R-:W-:Y:S01]  /*0240*/  SHF.L.U32 R3, R3, R2, RZ ;  /* 0x0000000203037219 */ /* 0x000fe200000006ff */
[----:B------:R-:W-:Y:S01]  /*0250*/  ULEA UR5, UR6, UR5, 0x18 ;  /* 0x0000000506057291 */ /* 0x000fe2000f8ec0ff */
[----:B------:R-:W-:Y:S01]  /*0260*/  IMAD.SHL.U32 R2, R2, 0x20, RZ ;  /* 0x0000002002027824 */ /* 0x000fe200078e00ff */
[----:B------:R-:W-:-:S04]  /*0270*/  SHF.L.U32 R4, R5, R4, RZ ;  /* 0x0000000405047219 */ /* 0x000fc800000006ff */
[----:B------:R-:W-:-:S05]  /*0280*/  LOP3.LUT R3, R4, R3, RZ, 0xfc, !PT ;  /* 0x0000000304037212 */ /* 0x000fca00078efcff */
[----:B------:R2:W-:Y:S04]  /*0290*/  ATOMS.OR RZ, [UR5], R3 ;  /* 0x00000003ffff798c */ /* 0x0005e8000b000005 */
[----:B------:R2:W-:Y:S01]  /*02a0*/  STS [UR4], R2 ;  /* 0x00000002ff007988 */ /* 0x0005e20008000804 */
[----:B------:R-:W-:Y:S05]  /*02b0*/  BRA `(.L_x_2) ;  /* 0x0000000000107947 */ /* 0x000fea0003800000 */
.L_x_1:
[----:B------:R-:W-:Y:S01]  /*02c0*/  IMAD.MOV.U32 R3, RZ, RZ, -0x1 ;  /* 0xffffffffff037424 */ /* 0x000fe200078e00ff */
[----:B------:R-:W-:-:S04]  /*02d0*/  MOV R2, 0x300 ;  /* 0x0000030000027802 */ /* 0x000fc80000000f00 */
[----:B------:R2:W-:Y:S03]  /*02e0*/  STS [UR4], R3 ;  /* 0x00000003ff007988 */ /* 0x0005e60008000804 */
[----:B-12---:R-:W-:Y:S05]  /*02f0*/  CALL.REL.NOINC `($__internal_1_$__cuda_sm10x_tcgen05_guardrail_trap_phase_invalid_during_alloc) ;  /* 0x0000002800e87944 */ /* 0x006fea0003c00000 */
.L_x_2:
[----:B------:R-:W-:Y:S05]  /*0300*/  WARPSYNC.ALL ;  /* 0x0000000000007948 */ /* 0x000fea0003800000 */
[----:B------:R-:W-:Y:S01]  /*0310*/  NOP ;  /* 0x0000000000007918 */ /* 0x000fe20000000000 */
.L_x_0:
[----:B------:R-:W3:Y:S08]  /*0320*/  S2UR UR4, SR_CgaCtaId ;  /* 0x00000000000479c3 */ /* 0x000ef00000008800 */
[----:B------:R-:W-:Y:S01]  /*0330*/  BAR.SYNC.DEFER_BLOCKING 0x0 ;  /* 0x0000000000007b1d */ /* 0x000fe20000010000 */
[----:B------:R-:W-:-:S05]  /*0340*/  LOP3.LUT R132, R0, 0x7f, RZ, 0xc0, !PT ;  /* 0x0000007f00847812 */ /* 0x000fca00078ec0ff */
[----:B------:R-:W-:Y:S02]  /*0350*/  UMOV UR8, 0x400 ;  /* 0x0000040000087882 */ /* 0x000fe40000000000 */
[----:B------:R-:W4:Y:S08]  /*0360*/  LDC R10, c[0x0][0x3a0] ;  /* 0x0000e800ff0a7b82 */ /* 0x000f300000000800 */
[----:B------:R-:W5:Y:S01]  /*0370*/  S2UR UR15, SR_CTAID.Y ;  /* 0x00000000000f79c3 */ /* 0x000f620000002600 */
[----:B---3--:R-:W-:-:S09]  /*0380*/  ULEA UR8, UR4, UR8, 0x18 ;  /* 0x0000000804087291 */ /* 0x008fd2000f8ec0ff */
[----:B--2---:R-:W2:Y:S01]  /*0390*/  LDS R3, [UR8] ;  /* 0x00000008ff037984 */ /* 0x004ea20008000800 */
[----:B------:R-:W-:Y:S06]  /*03a0*/  BAR.SYNC.DEFER_BLOCKING 0x0 ;  /* 0x0000000000007b1d */ /* 0x000fec0000010000 */
[----:B------:R-:W-:Y:S05]  /*03b0*/  @P2 BRA `(.L_x_5) ;  /* 0x0000000000182947 */ /* 0x000fea0003800000 */
[----:B------:R-:W-:Y:S01]  /*03c0*/  ELECT P0, URZ, PT ;  /* 0x0000000000ff782f */ /* 0x000fe20003800000 */
[----:B------:R-:W-:Y:S01]  /*03d0*/  IMAD.MOV.U32 R2, RZ, RZ, 0x1 ;  /* 0x00000001ff027424 */ /* 0x000fe200078e00ff */
[----:B------:R-:W-:Y:S01]  /*03e0*/  UMOV UR5, 0x40 ;  /* 0x0000004000057882 */ /* 0x000fe20000000000 */
[----:B------:R-:W-:Y:S01]  /*03f0*/  UVIRTCOUNT.DEALLOC.SMPOOL 0x80 ;  /* 0x000000800000784c */ /* 0x000fe20000000000 */
[----:B------:R-:W-:-:S09]  /*0400*/  ULEA UR5, UR4, UR5, 0x18 ;  /* 0x0000000504057291 */ /* 0x000fd2000f8ec0ff */
[----:B------:R3:W-:Y:S03]  /*0410*/  @P0 STS.U8 [UR5], R2 ;  /* 0x00000002ff000988 */ /* 0x0007e60008000005 */
.L_x_5:
[----:B------:R-:W3:Y:S01]  /*0420*/  S2UR UR4, SR_CTAID.Z ;  /* 0x00000000000479c3 */ /* 0x000ee20000002700 */
[----:B------:R-:W5:Y:S01]  /*0430*/  LDCU UR5, c[0x0][0x370] ;  /* 0x00006e00ff0577ac */ /* 0x000f620008000800 */
[----:B------:R-:W-:Y:S01]  /*0440*/  ISETP.GE.U32.AND P0, PT, R132, 0x20, PT ;  /* 0x000000208400780c */ /* 0x000fe20003f06070 */
[----:B----4-:R-:W-:Y:S01]  /*0450*/  VIADD R5, R10, 0xffffffff ;  /* 0xffffffff0a057836 */ /* 0x010fe20000000000 */
[C---:B------:R-:W-:Y:S01]  /*0460*/  ISETP.NE.U32.AND P3, PT, R132.reuse, RZ, PT ;  /* 0x000000ff8400720c */ /* 0x040fe20003f65070 */
[----:B------:R-:W3:Y:S01]  /*0470*/  LDCU UR6, c[0x0][0x374] ;  /* 0x00006e80ff0677ac */ /* 0x000ee20008000800 */
[----:B------:R-:W-:Y:S01]  /*0480*/  LEA R4, R132, UR8, 0x2 ;  /* 0x0000000884047c11 */ /* 0x000fe2000f8e10ff */
[----:B------:R-:W-:Y:S01]  /*0490*/  BSSY.RECONVERGENT B0, `(.L_x_6) ;  /* 0x0000015000007945 */ /* 0x000fe20003800200 */
[----:B------:R-:W5:Y:S01]  /*04a0*/  S2UR UR7, SR_CTAID.X ;  /* 0x00000000000779c3 */ /* 0x000f620000002500 */
[----:B------:R-:W4:Y:S01]  /*04b0*/  LDCU.64 UR20, c[0x0][0x3c0] ;  /* 0x00007800ff1477ac */ /* 0x000f220008000a00 */
[----:B--2---:R-:W-:-:S05]  /*04c0*/  R2UR UR23, R3 ;  /* 0x00000000031772ca */ /* 0x004fca00000e0000 */
[----:B------:R2:W-:Y:S01]  /*04d0*/  @!P0 STS [R4], RZ ;  /* 0x000000ff04008388 */ /* 0x0005e20000000800 */
[----:B------:R-:W1:Y:S01]  /*04e0*/  LDC R6, c[0x0][0x398] ;  /* 0x0000e600ff067b82 */ /* 0x000e620000000800 */
[----:B------:R-:W-:Y:S02]  /*04f0*/  NOP ;  /* 0x0000000000007918 */ /* 0x000fe40000000000 */
[----:B------:R2:W-:Y:S01]  /*0500*/  @!P3 STS [UR8+0x20], R5 ;  /* 0x00002005ff00b988 */ /* 0x0005e20008000808 */
[----:B---3-5:R-:W-:-:S04]  /*0510*/  UIMAD UR4, UR4, UR6, UR15 ;  /* 0x00000006040472a4 */ /* 0x028fc8000f8e020f */
[----:B------:R-:W-:-:S04]  /*0520*/  UIMAD UR4, UR4, UR5, UR7 ;  /* 0x00000005040472a4 */ /* 0x000fc8000f8e0207 */
[----:B------:R-:W-:-:S04]  /*0530*/  UIMAD UR4, UR4, 0x180, URZ ;  /* 0x00000180040478a4 */ /* 0x000fc8000f8e02ff */
[----:B----4-:R-:W-:Y:S01]  /*0540*/  UIADD3 UR24, UP0, UPT, UR4, UR20, URZ ;  /* 0x0000001404187290 */ /* 0x010fe2000ff1e0ff */
[----:B-1----:R-:W-:-:S03]  /*0550*/  VIADD R6, R6, 0xffffffff ;  /* 0xffffffff06067836 */ /* 0x002fc60000000000 */
[----:B------:R-:W-:Y:S01]  /*0560*/  ULEA.HI.X.SX32 UR25, UR4, UR21, 0x1, UP0 ;  /* 0x0000001504197291 */ /* 0x000fe200080f0eff */
[----:B--2---:R-:W-:Y:S11]  /*0570*/  @P3 BRA `(.L_x_7) ;  /* 0x0000000000183947 */ /* 0x004ff60003800000 */
[----:B------:R-:W1:Y:S01]  /*0580*/  LDS R2, [UR8+0x8] ;  /* 0x00000808ff027984 */ /* 0x000e620008000800 */
[----:B------:R-:W2:Y:S01]  /*0590*/  LDC.64 R8, c[0x0][0x380] ;  /* 0x0000e000ff087b82 */ /* 0x000ea20000000a00 */
[----:B------:R-:W-:Y:S02]  /*05a0*/  IMAD.MOV.U32 R3, RZ, RZ, 0x70 ;  /* 0x00000070ff037424 */ /* 0x000fe400078e00ff */
[----:B--2---:R2:W-:Y:S03]  /*05b0*/  STS.64 [UR8], R8 ;  /* 0x00000008ff007988 */ /* 0x0045e60008000a08 */
[----:B-1----:R-:W-:-:S05]  /*05c0*/  LOP3.LUT R2, R2, 0x10, R3, 0xd8, !PT ;  /* 0x0000001002027812 */ /* 0x002fca00078ed803 */
[----:B------:R2:W-:Y:S02]  /*05d0*/  STS [UR8+0x8], R2 ;  /* 0x00000802ff007988 */ /* 0x0005e40008000808 */
.L_x_7:
[----:B------:R-:W-:Y:S05]  /*05e0*/  BSYNC.RECONVERGENT B0 ;  /* 0x0000000000007941 */ /* 0x000fea0003800200 */
.L_x_6:
[----:B------:R-:W-:Y:S04]  /*05f0*/  BSSY.RECONVERGENT B0, `(.L_x_8) ;  /* 0x000000a000007945 */ /* 0x000fe80003800200 */
[----:B------:R-:W-:Y:S05]  /*0600*/  @P3 BRA `(.L_x_9) ;  /* 0x0000000000203947 */ /* 0x000fea0003800000 */
[----:B--2---:R-:W1:Y:S01]  /*0610*/  LDS R2, [UR8+0x34] ;  /* 0x00003408ff027984 */ /* 0x004e620008000800 */
[----:B------:R-:W-:Y:S02]  /*0620*/  IMAD.MOV.U32 R3, RZ, RZ, 0x3f000000 ;  /* 0x3f000000ff037424 */ /* 0x000fe400078e00ff */
[----:B------:R-:W-:Y:S01]  /*0630*/  @!P3 IMAD.MOV.U32 R7, RZ, RZ, 0x3f ;  /* 0x0000003fff07b424 */ /* 0x000fe200078e00ff */
[----:B------:R-:W2:Y:S02]  /*0640*/  @!P3 LDS R8, [UR8+0x38] ;  /* 0x00003808ff08b984 */ /* 0x000ea40008000800 */
[----:B-1----:R-:W-:Y:S02]  /*0650*/  LOP3.LUT R2, R2, 0xff000000, R3, 0xb8, !PT ;  /* 0xff00000002027812 */ /* 0x002fe400078eb803 */
[----:B--2---:R-:W-:-:S03]  /*0660*/  @!P3 LOP3.LUT R3, R8, 0xff, R7, 0xb8, !PT ;  /* 0x000000ff0803b812 */ /* 0x004fc600078eb807 */
[----:B------:R1:W-:Y:S04]  /*0670*/  STS [UR8+0x34], R2 ;  /* 0x00003402ff007988 */ /* 0x0003e80008000808 */
[----:B------:R1:W-:Y:S02]  /*0680*/  @!P3 STS [UR8+0x38], R3 ;  /* 0x00003803ff00b988 */ /* 0x0003e40008000808 */
.L_x_9:
[----:B------:R-:W-:Y:S05]  /*0690*/  BSYNC.RECONVERGENT B0 ;  /* 0x0000000000007941 */ /* 0x000fea0003800200 */
.L_x_8:
[----:B------:R-:W-:Y:S04]  /*06a0*/  BSSY.RECONVERGENT B0, `(.L_x_10) ;  /* 0x000000a000007945 */ /* 0x000fe80003800200 */
[----:B------:R-:W-:Y:S05]  /*06b0*/  @P3 BRA `(.L_x_11) ;  /* 0x0000000000203947 */ /* 0x000fea0003800000 */
[----:B-12---:R-:W1:Y:S01]  /*06c0*/  LDS R2, [UR8+0x1c] ;  /* 0x00001c08ff027984 */ /* 0x006e620008000800 */
[----:B------:R-:W2:Y:S03]  /*06d0*/  LDC.64 R8, c[0x0][0x3a8] ;  /* 0x0000ea00ff087b82 */ /* 0x000ea60000000a00 */
[----:B------:R3:W-:Y:S01]  /*06e0*/  STS [UR8+0x24], R6 ;  /* 0x00002406ff007988 */ /* 0x0007e20008000808 */
[--C-:B--2---:R-:W-:Y:S02]  /*06f0*/  SHF.R.U32.HI R7, RZ, 0x4, R9.reuse ;  /* 0x00000004ff077819 */ /* 0x104fe40000011609 */
[----:B------:R-:W-:-:S05]  /*0700*/  SHF.R.U64 R3, R8, 0x4, R9 ;  /* 0x0000000408037819 */ /* 0x000fca0000001209 */
[----:B------:R3:W-:Y:S01]  /*0710*/  STS [UR8+0xc], R3 ;  /* 0x00000c03ff007988 */ /* 0x0007e20008000808 */
[----:B-1----:R-:W-:-:S05]  /*0720*/  LOP3.LUT R2, R2, 0xf, R7, 0xb8, !PT ;  /* 0x0000000f02027812 */ /* 0x002fca00078eb807 */
[----:B------:R3:W-:Y:S02]  /*0730*/  STS [UR8+0x1c], R2 ;  /* 0x00001c02ff007988 */ /* 0x0007e40008000808 */
.L_x_11:
[----:B------:R-:W-:Y:S05]  /*0740*/  BSYNC.RECONVERGENT B0 ;  /* 0x0000000000007941 */ /* 0x000fea0003800200 */
.L_x_10:
[----:B------:R-:W-:Y:S04]  /*0750*/  BSSY.RECONVERGENT B1, `(.L_x_12) ;  /* 0x000001d000017945 */ /* 0x000fe80003800200 */
[----:B------:R-:W-:Y:S04]  /*0760*/  BSSY.RELIABLE B0, `(.L_x_13) ;  /* 0x0000018000007945 */ /* 0x000fe80003800100 */
[----:B------:R-:W-:Y:S05]  /*0770*/  @P3 BRA `(.L_x_14) ;  /* 0x00000000001c3947 */ /* 0x000fea0003800000 */
[----:B-123--:R-:W1:Y:S02]  /*0780*/  LDS R2, [UR8+0x34] ;  /* 0x00003408ff027984 */ /* 0x00ee640008000800 */
[----:B-1----:R-:W-:-:S05]  /*0790*/  LOP3.LUT R2, R2, 0x7, RZ, 0xb8, !PT ;  /* 0x0000000702027812 */ /* 0x002fca00078eb8ff */
[----:B------:R1:W-:Y:S01]  /*07a0*/  STS [UR8+0x34], R2 ;  /* 0x00003402ff007988 */ /* 0x0003e20008000808 */
[----:B------:R-:W-:Y:S05]  /*07b0*/  @P3 BRA `(.L_x_15) ;  /* 0x00000000001c3947 */ /* 0x000fea0003800000 */
[----:B-1----:R-:W1:Y:S02]  /*07c0*/  LDS R2, [UR8+0x34] ;  /* 0x00003408ff027984 */ /* 0x002e640008000800 */
[----:B-1----:R-:W-:-:S05]  /*07d0*/  LOP3.LUT R2, R2, 0x38, RZ, 0xb8, !PT ;  /* 0x0000003802027812 */ /* 0x002fca00078eb8ff */
[----:B------:R4:W-:Y:S02]  /*07e0*/  STS [UR8+0x34], R2 ;  /* 0x00003402ff007988 */ /* 0x0009e40008000808 */
.L_x_14:
[----:B------:R-:W-:Y:S05]  /*07f0*/  @P3 BRA `(.L_x_16) ;  /* 0x00000000001c3947 */ /* 0x000fea0003800000 */
[----:B-1234-:R-:W1:Y:S02]  /*0800*/  LDS R2, [UR8+0x8] ;  /* 0x00000808ff027984 */ /* 0x01ee640008000800 */
[----:B-1----:R-:W-:-:S05]  /*0810*/  LOP3.LUT R2, R2, 0x780, RZ, 0xb8, !PT ;  /* 0x0000078002027812 */ /* 0x002fca00078eb8ff */
[----:B------:R2:W-:Y:S02]  /*0820*/  STS [UR8+0x8], R2 ;  /* 0x00000802ff007988 */ /* 0x0005e40008000808 */
.L_x_15:
[----:B------:R-:W-:Y:S05]  /*0830*/  @P3 BRA `(.L_x_17) ;  /* 0x0000000000283947 */ /* 0x000fea0003800000 */
[----:B-12---:R-:W1:Y:S02]  /*0840*/  LDS R2, [UR8+0x8] ;  /* 0x00000808ff027984 */ /* 0x006e640008000800 */
[----:B-1----:R-:W-:-:S05]  /*0850*/  LOP3.LUT R2, R2, 0x1800, RZ, 0xb8, !PT ;  /* 0x0000180002027812 */ /* 0x002fca00078eb8ff */
[----:B------:R5:W-:Y:S02]  /*0860*/  STS [UR8+0x8], R2 ;  /* 0x00000802ff007988 */ /* 0x000be40008000808 */
.L_x_16:
[----:B------:R-:W-:Y:S05]  /*0870*/  @P3 BREAK.RELIABLE B0 ;  /* 0x0000000000003942 */ /* 0x000fea0003800100 */
[----:B------:R-:W-:Y:S05]  /*0880*/  @P3 BRA `(.L_x_18) ;  /* 0x0000000000243947 */ /* 0x000fea0003800000 */
[----:B-1-3--:R-:W1:Y:S01]  /*0890*/  LDS R3, [UR8+0x8] ;  /* 0x00000808ff037984 */ /* 0x00ae620008000800 */
[----:B--2-45:R-:W-:-:S05]  /*08a0*/  IMAD.MOV.U32 R2, RZ, RZ, 0x6000 ;  /* 0x00006000ff027424 */ /* 0x034fca00078e00ff */
[----:B-1----:R-:W-:-:S04]  /*08b0*/  LOP3.LUT R2, R3, 0x4000, R2, 0xd8, !PT ;  /* 0x0000400003027812 */ /* 0x002fc800078ed802 */
[----:B------:R-:W-:-:S05]  /*08c0*/  LOP3.LUT R2, R2, 0x400000, RZ, 0xb8, !PT ;  /* 0x0040000002027812 */ /* 0x000fca00078eb8ff */
[----:B------:R3:W-:Y:S02]  /*08d0*/  STS [UR8+0x8], R2 ;  /* 0x00000802ff007988 */ /* 0x0007e40008000808 */
.L_x_17:
[----:B------:R-:W-:Y:S05]  /*08e0*/  BSYNC.RELIABLE B0 ;  /* 0x0000000000007941 */ /* 0x000fea0003800100 */
.L_x_13:
[----:B-123--:R-:W1:Y:S02]  /*08f0*/  @!P3 LDS R2, [UR8+0x8] ;  /* 0x00000808ff02b984 */ /* 0x00ee640008000800 */
[----:B-1----:R-:W-:-:S05]  /*0900*/  @!P3 LOP3.LUT R2, R2, 0x8000, RZ, 0xb8, !PT ;  /* 0x000080000202b812 */ /* 0x002fca00078eb8ff */
[----:B------:R1:W-:Y:S02]  /*0910*/  @!P3 STS [UR8+0x8], R2 ;  /* 0x00000802ff00b988 */ /* 0x0003e40008000808 */
.L_x_18:
[----:B------:R-:W-:Y:S05]  /*0920*/  BSYNC.RECONVERGENT B1 ;  /* 0x0000000000017941 */ /* 0x000fea0003800200 */
.L_x_12:
[----:B------:R-:W-:Y:S05]  /*0930*/  WARPSYNC.ALL ;  /* 0x0000000000007948 */ /* 0x000fea0003800000 */
[----:B------:R-:W-:Y:S01]  /*0940*/  NOP ;  /* 0x0000000000007918 */ /* 0x000fe20000000000 */
[----:B------:R-:W-:Y:S05]  /*0950*/  @P0 BRA `(.L_x_19) ;  /* 0x0000000000300947 */ /* 0x000fea0003800000 */
[----:B-12345:R-:W1:Y:S01]  /*0960*/  S2R R2, SR_LANEID ;  /* 0x0000000000027919 */ /* 0x03ee620000000000 */
[----:B------:R-:W-:Y:S05]  /*0970*/  WARPSYNC.ALL ;  /* 0x0000000000007948 */ /* 0x000fea0003800000 */
[----:B------:R-:W-:Y:S01]  /*0980*/  NOP ;  /* 0x0000000000007918 */ /* 0x000fe20000000000 */
[----:B-1----:R-:W-:-:S05]  /*0990*/  IMAD.SHL.U32 R7, R2, 0x4, RZ ;  /* 0x0000000402077824 */ /* 0x002fca00078e00ff */
[----:B------:R-:W1:Y:S01]  /*09a0*/  LDS R9, [R7+UR8] ;  /* 0x0000000807097984 */ /* 0x000e620008000800 */
[----:B------:R-:W-:-:S05]  /*09b0*/  IADD3 R2, P1, PT, R7, UR24, RZ ;  /* 0x0000001807027c10 */ /* 0x000fca000ff3e0ff */
[----:B------:R-:W-:-:S05]  /*09c0*/  IMAD.X R3, RZ, RZ, UR25, P1 ;  /* 0x00000019ff037e24 */ /* 0x000fca00088e06ff */
[----:B-1----:R1:W2:Y:S01]  /*09d0*/  ATOMG.E.EXCH.STRONG.GPU PT, RZ, [R2], R9 ;  /* 0x0000000902ff73a8 */ /* 0x0022a200041ee100 */
[----:B------:R-:W-:-:S04]  /*09e0*/  DEPBAR {5,4,3,2,1,0} ;  /* 0x0000003f0000791a */ /* 0x000fc80000000000 */
[----:B------:R-:W3:Y:S02]  /*09f0*/  CCTL.E.C.LDCU.IV.DEEP [UR24] ;  /* 0x0000000018007540 */ /* 0x000ee40009c08000 */
[----:B---3--:R1:W-:Y:S01]  /*0a00*/  UTMACCTL.IV [UR24] ;  /* 0x00000000180079b9 */ /* 0x0083e20008000000 */
[----:B------:R-:W-:Y:S01]  /*0a10*/  NOP ;  /* 0x0000000000007918 */ /* 0x000fe20000000000 */
.L_x_19:
[----:B------:R-:W-:Y:S05]  /*0a20*/  @P0 BRA `(.L_x_20) ;  /* 0x00000000000c0947 */ /* 0x000fea0003800000 */
[----:B------:R0:W-:Y:S01]  /*0a30*/  UTMACMDFLUSH ;  /* 0x00000000000079b7 */ /* 0x0001e20000000000 */
[----:B------:R-:W-:Y:S05]  /*0a40*/  @P0 BRA `(.L_x_20) ;  /* 0x0000000000040947 */ /* 0x000fea0003800000 */
[----:B------:R-:W-:-:S04]  /*0a50*/  DEPBAR.LE SB0, 0x0 ;  /* 0x000080000000791a */ /* 0x000fc80000000000 */
.L_x_20:
[----:B------:R-:W-:Y:S05]  /*0a60*/  WARPSYNC.ALL ;  /* 0x0000000000007948 */ /* 0x000fea0003800000 */
[----:B------:R-:W-:Y:S01]  /*0a70*/  NOP ;  /* 0x0000000000007918 */ /* 0x000fe20000000000 */
[----:B--2---:R-:W-:Y:S06]  /*0a80*/  BAR.SYNC.DEFER_BLOCKING 0x0 ;  /* 0x0000000000007b1d */ /* 0x004fec0000010000 */
[----:B------:R-:W-:Y:S02]  /*0a90*/  BSSY.RECONVERGENT B1, `(.L_x_21) ;  /* 0x000000b000017945 */ /* 0x000fe40003800200 */
[----:B------:R-:W-:Y:S06]  /*0aa0*/  BAR.SYNC.DEFER_BLOCKING 0x0 ;  /* 0x0000000000007b1d */ /* 0x000fec0000010000 */
[----:B------:R2:W-:Y:S01]  /*0ab0*/  @!P0 STS [R4], RZ ;  /* 0x000000ff04008388 */ /* 0x0005e20000000800 */
[----:B------:R-:W-:Y:S01]  /*0ac0*/  NOP ;  /* 0x0000000000007918 */ /* 0x000fe20000000000 */
[----:B------:R-:W-:Y:S05]  /*0ad0*/  @P3 BRA `(.L_x_22) ;  /* 0x0000000000183947 */ /* 0x000fea0003800000 */
[----:B-1-345:R-:W1:Y:S01]  /*0ae0*/  LDS R2, [UR8+0x8] ;  /* 0x00000808ff027984 */ /* 0x03ae620008000800 */
[----:B------:R-:W3:Y:S01]  /*0af0*/  LDC.64 R8, c[0x0][0x388] ;  /* 0x0000e200ff087b82 */ /* 0x000ee20000000a00 */
[----:B------:R-:W-:Y:S02]  /*0b00*/  IMAD.MOV.U32 R3, RZ, RZ, 0x70 ;  /* 0x00000070ff037424 */ /* 0x000fe400078e00ff */
[----:B---3--:R3:W-:Y:S03]  /*0b10*/  STS.64 [UR8], R8 ;  /* 0x00000008ff007988 */ /* 0x0087e60008000a08 */
[----:B-1----:R-:W-:-:S05]  /*0b20*/  LOP3.LUT R2, R2, 0x10, R3, 0xd8, !PT ;  /* 0x0000001002027812 */ /* 0x002fca00078ed803 */
[----:B------:R3:W-:Y:S02]  /*0b30*/  STS [UR8+0x8], R2 ;  /* 0x00000802ff007988 */ /* 0x0007e40008000808 */
.L_x_22:
[----:B-1----:R-:W-:Y:S05]  /*0b40*/  BSYNC.RECONVERGENT B1 ;  /* 0x0000000000017941 */ /* 0x002fea0003800200 */
.L_x_21:
[----:B------:R-:W-:Y:S04]  /*0b50*/  BSSY.RECONVERGENT B2, `(.L_x_23) ;  /* 0x000000f000027945 */ /* 0x000fe80003800200 */
[----:B------:R-:W-:Y:S04]  /*0b60*/  BSSY.RELIABLE B1, `(.L_x_24) ;  /* 0x000000c000017945 */ /* 0x000fe80003800100 */
[----:B------:R-:W-:Y:S05]  /*0b70*/  @P3 BRA `(.L_x_25) ;  /* 0x0000000000283947 */ /* 0x000fea0003800000 */
[----:B---345:R-:W1:Y:S01]  /*0b80*/  LDS R2, [UR8+0x34] ;  /* 0x00003408ff027984 */ /* 0x038e620008000800 */
[----:B------:R-:W-:Y:S01]  /*0b90*/  IMAD.MOV.U32 R3, RZ, RZ, 0x3f000000 ;  /* 0x3f000000ff037424 */ /* 0x000fe200078e00ff */
[----:B------:R-:W-:Y:S05]  /*0ba0*/  @P3 BREAK.RELIABLE B1 ;  /* 0x0000000000013942 */ /* 0x000fea0003800100 */
[----:B-1----:R-:W-:-:S05]  /*0bb0*/  LOP3.LUT R2, R2, 0xff000000, R3, 0xb8, !PT ;  /* 0xff00000002027812 */ /* 0x002fca00078eb803 */
[----:B------:R1:W-:Y:S01]  /*0bc0*/  STS [UR8+0x34], R2 ;  /* 0x00003402ff007988 */ /* 0x0003e20008000808 */
[----:B------:R-:W-:Y:S05]  /*0bd0*/  @P3 BRA `(.L_x_26) ;  /* 0x0000000000183947 */ /* 0x000fea0003800000 */
[----:B-1----:R-:W1:Y:S01]  /*0be0*/  LDS R2, [UR8+0x38] ;  /* 0x00003808ff027984 */ /* 0x002e620008000800 */
[----:B------:R-:W-:-:S05]  /*0bf0*/  IMAD.MOV.U32 R3, RZ, RZ, 0xff ;  /* 0x000000ffff037424 */ /* 0x000fca00078e00ff */
[----:B-1----:R-:W-:-:S05]  /*0c00*/  LOP3.LUT R2, R2, 0xff, R3, 0xb8, !PT ;  /* 0x000000ff02027812 */ /* 0x002fca00078eb803 */
[----:B------:R1:W-:Y:S02]  /*0c10*/  STS [UR8+0x38], R2 ;  /* 0x00003802ff007988 */ /* 0x0003e40008000808 */
.L_x_25:
[----:B------:R-:W-:Y:S05]  /*0c20*/  BSYNC.RELIABLE B1 ;  /* 0x0000000000017941 */ /* 0x000fea0003800100 */
.L_x_24:
[----:B------:R1:W-:Y:S02]  /*0c30*/  @!P3 STS [UR8+0x20], R5 ;  /* 0x00002005ff00b988 */ /* 0x0003e40008000808 */
.L_x_26:
[----:B------:R-:W-:Y:S05]  /*0c40*/  BSYNC.RECONVERGENT B2 ;  /* 0x0000000000027941 */ /* 0x000fea0003800200 */
.L_x_23:
[----:B------:R-:W-:Y:S05]  /*0c50*/  WARPSYNC.ALL ;  /* 0x0000000000007948 */ /* 0x000fea0003800000 */
[----:B------:R-:W-:Y:S01]  /*0c60*/  NOP ;  /* 0x0000000000007918 */ /* 0x000fe20000000000 */
[----:B-1----:R-:W1:Y:S01]  /*0c70*/  LDC R5, c[0x0][0x39c] ;  /* 0x0000e700ff057b82 */ /* 0x002e620000000800 */
[----:B------:R-:W-:Y:S01]  /*0c80*/  BSSY.RECONVERGENT B2, `(.L_x_27) ;  /* 0x000000b000027945 */ /* 0x000fe20003800200 */
[----:B-1----:R-:W-:-:S03]  /*0c90*/  VIADD R5, R5, 0xffffffff ;  /* 0xffffffff05057836 */ /* 0x002fc60000000000 */
[----:B------:R-:W-:Y:S05]  /*0ca0*/  @P3 BRA `(.L_x_28) ;  /* 0x0000000000203947 */ /* 0x000fea0003800000 */
[----:B---345:R-:W1:Y:S01]  /*0cb0*/  LDS R2, [UR8+0x1c] ;  /* 0x00001c08ff027984 */ /* 0x038e620008000800 */
[----:B------:R-:W3:Y:S03]  /*0cc0*/  LDC.64 R8, c[0x0][0x3b0] ;  /* 0x0000ec00ff087b82 */ /* 0x000ee60000000a00 */
[----:B------:R4:W-:Y:S01]  /*0cd0*/  STS [UR8+0x24], R5 ;  /* 0x00002405ff007988 */ /* 0x0009e20008000808 */
[--C-:B---3--:R-:W-:Y:S02]  /*0ce0*/  SHF.R.U32.HI R7, RZ, 0x4, R9.reuse ;  /* 0x00000004ff077819 */ /* 0x108fe40000011609 */
[----:B------:R-:W-:-:S05]  /*0cf0*/  SHF.R.U64 R3, R8, 0x4, R9 ;  /* 0x0000000408037819 */ /* 0x000fca0000001209 */
[----:B------:R4:W-:Y:S01]  /*0d00*/  STS [UR8+0xc], R3 ;  /* 0x00000c03ff007988 */ /* 0x0009e20008000808 */
[----:B-1----:R-:W-:-:S05]  /*0d10*/  LOP3.LUT R2, R2, 0xf, R7, 0xb8, !PT ;  /* 0x0000000f02027812 */ /* 0x002fca00078eb807 */
[----:B------:R4:W-:Y:S02]  /*0d20*/  STS [UR8+0x1c], R2 ;  /* 0x00001c02ff007988 */ /* 0x0009e40008000808 */
.L_x_28:
[----:B------:R-:W-:Y:S05]  /*0d30*/  BSYNC.RECONVERGENT B2 ;  /* 0x0000000000027941 */ /* 0x000fea0003800200 */
.L_x_27:
[----:B------:R-:W-:Y:S04]  /*0d40*/  BSSY.RECONVERGENT B3, `(.L_x_29) ;  /* 0x000001d000037945 */ /* 0x000fe80003800200 */
[----:B------:R-:W-:Y:S04]  /*0d50*/  BSSY.RELIABLE B2, `(.L_x_30) ;  /* 0x0000018000027945 */ /* 0x000fe80003800100 */
[----:B------:R-:W-:Y:S05]  /*0d60*/  @P3 BRA `(.L_x_31) ;  /* 0x00000000001c3947 */ /* 0x000fea0003800000 */
[----:B---345:R-:W1:Y:S02]  /*0d70*/  LDS R2, [UR8+0x34] ;  /* 0x00003408ff027984 */ /* 0x038e640008000800 */
[----:B-1----:R-:W-:-:S05]  /*0d80*/  LOP3.LUT R2, R2, 0x7, RZ, 0xb8, !PT ;  /* 0x0000000702027812 */ /* 0x002fca00078eb8ff */
[----:B------:R1:W-:Y:S01]  /*0d90*/  STS [UR8+0x34], R2 ;  /* 0x00003402ff007988 */ /* 0x0003e20008000808 */
[----:B------:R-:W-:Y:S05]  /*0da0*/  @P3 BRA `(.L_x_32) ;  /* 0x00000000001c3947 */ /* 0x000fea0003800000 */
[----:B-1----:R-:W1:Y:S02]  /*0db0*/  LDS R2, [UR8+0x34] ;  /* 0x00003408ff027984 */ /* 0x002e640008000800 */
[----:B-1----:R-:W-:-:S05]  /*0dc0*/  LOP3.LUT R2, R2, 0x38, RZ, 0xb8, !PT ;  /* 0x0000003802027812 */ /* 0x002fca00078eb8ff */
[----:B------:R1:W-:Y:S02]  /*0dd0*/  STS [UR8+0x34], R2 ;  /* 0x00003402ff007988 */ /* 0x0003e40008000808 */
.L_x_31:
[----:B------:R-:W-:Y:S05]  /*0de0*/  @P3 BRA `(.L_x_33) ;  /* 0x00000000001c3947 */ /* 0x000fea0003800000 */
[----:B-1-345:R-:W1:Y:S02]  /*0df0*/  LDS R2, [UR8+0x8] ;  /* 0x00000808ff027984 */ /* 0x03ae640008000800 */
[----:B-1----:R-:W-:-:S05]  /*0e00*/  LOP3.LUT R2, R2, 0x780, RZ, 0xb8, !PT ;  /* 0x0000078002027812 */ /* 0x002fca00078eb8ff */
[----:B------:R3:W-:Y:S02]  /*0e10*/  STS [UR8+0x8], R2 ;  /* 0x00000802ff007988 */ /* 0x0007e40008000808 */
.L_x_32:
[----:B------:R-:W-:Y:S05]  /*0e20*/  @P3 BRA `(.L_x_34) ;  /* 0x0000000000283947 */ /* 0x000fea0003800000 */
[----:B-1-3--:R-:W1:Y:S02]  /*0e30*/  LDS R2, [UR8+0x8] ;  /* 0x00000808ff027984 */ /* 0x00ae640008000800 */
[----:B-1----:R-:W-:-:S05]  /*0e40*/  LOP3.LUT R2, R2, 0x1800, RZ, 0xb8, !PT ;  /* 0x0000180002027812 */ /* 0x002fca00078eb8ff */
[----:B------:R1:W-:Y:S02]  /*0e50*/  STS [UR8+0x8], R2 ;  /* 0x00000802ff007988 */ /* 0x0003e40008000808 */
.L_x_33:
[----:B------:R-:W-:Y:S05]  /*0e60*/  @P3 BREAK.RELIABLE B2 ;  /* 0x0000000000023942 */ /* 0x000fea0003800100 */
[----:B------:R-:W-:Y:S05]  /*0e70*/  @P3 BRA `(.L_x_35) ;  /* 0x0000000000243947 */ /* 0x000fea0003800000 */
[----:B-1-345:R-:W1:Y:S01]  /*0e80*/  LDS R2, [UR8+0x8] ;  /* 0x00000808ff027984 */ /* 0x03ae620008000800 */
[----:B------:R-:W-:-:S05]  /*0e90*/  IMAD.MOV.U32 R3, RZ, RZ, 0x6000 ;  /* 0x00006000ff037424 */ /* 0x000fca00078e00ff */
[----:B-1----:R-:W-:-:S04]  /*0ea0*/  LOP3.LUT R2, R2, 0x4000, R3, 0xd8, !PT ;  /* 0x0000400002027812 */ /* 0x002fc800078ed803 */
[----:B------:R-:W-:-:S05]  /*0eb0*/  LOP3.LUT R2, R2, 0x400000, RZ, 0xb8, !PT ;  /* 0x0040000002027812 */ /* 0x000fca00078eb8ff */
[----:B------:R4:W-:Y:S02]  /*0ec0*/  STS [UR8+0x8], R2 ;  /* 0x00000802ff007988 */ /* 0x0009e40008000808 */
.L_x_34:
[----:B------:R-:W-:Y:S05]  /*0ed0*/  BSYNC.RELIABLE B2 ;  /* 0x0000000000027941 */ /* 0x000fea0003800100 */
.L_x_30:
[----:B-1-34-:R-:W1:Y:S02]  /*0ee0*/  @!P3 LDS R2, [UR8+0x8] ;  /* 0x00000808ff02b984 */ /* 0x01ae640008000800 */
[----:B-1----:R-:W-:-:S05]  /*0ef0*/  @!P3 LOP3.LUT R2, R2, 0x8000, RZ, 0xb8, !PT ;  /* 0x000080000202b812 */ /* 0x002fca00078eb8ff */
[----:B------:R1:W-:Y:S02]  /*0f00*/  @!P3 STS [UR8+0x8], R2 ;  /* 0x00000802ff00b988 */ /* 0x0003e40008000808 */
.L_x_35:
[----:B------:R-:W-:Y:S05]  /*0f10*/  BSYNC.RECONVERGENT B3 ;  /* 0x0000000000037941 */ /* 0x000fea0003800200 */
.L_x_29:
[----:B------:R-:W-:Y:S05]  /*0f20*/  WARPSYNC.ALL ;  /* 0x0000000000007948 */ /* 0x000fea0003800000 */
[----:B------:R-:W-:Y:S01]  /*0f30*/  NOP ;  /* 0x0000000000007918 */ /* 0x000fe20000000000 */
[----:B------:R-:W-:-:S04]  /*0f40*/  UIADD3 UR5, UPT, UPT, UR4, 0x80, URZ ;  /* 0x0000008004057890 */ /* 0x000fc8000fffe0ff */
[----:B------:R-:W-:-:S04]  /*0f50*/  UIADD3 UR26, UP0, UPT, UR5, UR20, URZ ;  /* 0x00000014051a7290 */ /* 0x000fc8000ff1e0ff */
[----:B------:R-:W-:Y:S01]  /*0f60*/  ULEA.HI.X.SX32 UR27, UR5, UR21, 0x1, UP0 ;  /* 0x00000015051b7291 */ /* 0x000fe200080f0eff */
[----:B------:R-:W-:Y:S11]  /*0f70*/  @P0 BRA `(.L_x_36) ;  /* 0x0000000000300947 */ /* 0x000ff60003800000 */
[----:B-1-345:R-:W1:Y:S01]  /*0f80*/  S2R R2, SR_LANEID ;  /* 0x0000000000027919 */ /* 0x03ae620000000000 */
[----:B------:R-:W-:Y:S05]  /*0f90*/  WARPSYNC.ALL ;  /* 0x0000000000007948 */ /* 0x000fea0003800000 */
[----:B------:R-:W-:Y:S01]  /*0fa0*/  NOP ;  /* 0x0000000000007918 */ /* 0x000fe20000000000 */
[----:B-1----:R-:W-:-:S05]  /*0fb0*/  IMAD.SHL.U32 R8, R2, 0x4, RZ ;  /* 0x0000000402087824 */ /* 0x002fca00078e00ff */
[----:B------:R-:W1:Y:S01]  /*0fc0*/  LDS R7, [R8+UR8] ;  /* 0x0000000808077984 */ /* 0x000e620008000800 */
[----:B------:R-:W-:-:S05]  /*0fd0*/  IADD3 R2, P1, PT, R8, UR26, RZ ;  /* 0x0000001a08027c10 */ /* 0x000fca000ff3e0ff */
[----:B------:R-:W-:-:S05]  /*0fe0*/  IMAD.X R3, RZ, RZ, UR27, P1 ;  /* 0x0000001bff037e24 */ /* 0x000fca00088e06ff */
[----:B-1----:R1:W3:Y:S01]  /*0ff0*/  ATOMG.E.EXCH.STRONG.GPU PT, RZ, [R2], R7 ;  /* 0x0000000702ff73a8 */ /* 0x0022e200041ee100 */
[----:B------:R-:W-:-:S04]  /*1000*/  DEPBAR {5,4,3,2,1,0} ;  /* 0x0000003f0000791a */ /* 0x000fc80000000000 */
[----:B------:R-:W4:Y:S02]  /*1010*/  CCTL.E.C.LDCU.IV.DEEP [UR26] ;  /* 0x000000001a007540 */ /* 0x000f240009c08000 */
[----:B----4-:R1:W-:Y:S01]  /*1020*/  UTMACCTL.IV [UR26] ;  /* 0x000000001a0079b9 */ /* 0x0103e20008000000 */
[----:B------:R-:W-:Y:S01]  /*1030*/  NOP ;  /* 0x0000000000007918 */ /* 0x000fe20000000000 */
.L_x_36:
[----:B------:R-:W-:Y:S05]  /*1040*/  @P0 BRA `(.L_x_37) ;  /* 0x00000000000c0947 */ /* 0x000fea0003800000 */
[----:B------:R0:W-:Y:S01]  /*1050*/  UTMACMDFLUSH ;  /* 0x00000000000079b7 */ /* 0x0001e20000000000 */
[----:B------:R-:W-:Y:S05]  /*1060*/  @P0 BRA `(.L_x_37) ;  /* 0x0000000000040947 */ /* 0x000fea0003800000 */
[----:B------:R-:W-:-:S04]  /*1070*/  DEPBAR.LE SB0, 0x0 ;  /* 0x000080000000791a */ /* 0x000fc80000000000 */
.L_x_37:
[----:B------:R-:W-:Y:S05]  /*1080*/  WARPSYNC.ALL ;  /* 0x0000000000007948 */ /* 0x000fea0003800000 */
[----:B------:R-:W-:Y:S01]  /*1090*/  NOP ;  /* 0x0000000000007918 */ /* 0x000fe20000000000 */
[----:B---3--:R-:W-:Y:S06]  /*10a0*/  BAR.SYNC.DEFER_BLOCKING 0x0 ;  /* 0x0000000000007b1d */ /* 0x008fec0000010000 */
[----:B------:R-:W-:Y:S02]  /*10b0*/  BSSY.RECONVERGENT B3, `(.L_x_38) ;  /* 0x000000b000037945 */ /* 0x000fe40003800200 */
[----:B------:R-:W-:Y:S06]  /*10c0*/  BAR.SYNC.DEFER_BLOCKING 0x0 ;  /* 0x0000000000007b1d */ /* 0x000fec0000010000 */
[----:B------:R3:W-:Y:S01]  /*10d0*/  @!P0 STS [R4], RZ ;  /* 0x000000ff04008388 */ /* 0x0007e20000000800 */
[----:B------:R-:W-:Y:S01]  /*10e0*/  NOP ;  /* 0x0000000000007918 */ /* 0x000fe20000000000 */
[----:B------:R-:W-:Y:S05]  /*10f0*/  @P3 BRA `(.L_x_39) ;  /* 0x0000000000183947 */ /* 0x000fea0003800000 */
[----:B-1--45:R-:W1:Y:S01]  /*1100*/  LDS R2, [UR8+0x8] ;  /* 0x00000808ff027984 */ /* 0x032e620008000800 */
[----:B------:R-:W4:Y:S01]  /*1110*/  LDC.64 R8, c[0x0][0x390] ;  /* 0x0000e400ff087b82 */ /* 0x000f220000000a00 */
[----:B------:R-:W-:Y:S02]  /*1120*/  IMAD.MOV.U32 R3, RZ, RZ, 0x70 ;  /* 0x00000070ff037424 */ /* 0x000fe400078e00ff */
[----:B----4-:R4:W-:Y:S03]  /*1130*/  STS.64 [UR8], R8 ;  /* 0x00000008ff007988 */ /* 0x0109e60008000a08 */
[----:B-1----:R-:W-:-:S05]  /*1140*/  LOP3.LUT R2, R2, 0x10, R3, 0xd8, !PT ;  /* 0x0000001002027812 */ /* 0x002fca00078ed803 */
[----:B------:R4:W-:Y:S02]  /*1150*/  STS [UR8+0x8], R2 ;  /* 0x00000802ff007988 */ /* 0x0009e40008000808 */
.L_x_39:
[----:B-1----:R-:W-:Y:S05]  /*1160*/  BSYNC.RECONVERGENT B3 ;  /* 0x0000000000037941 */ /* 0x002fea0003800200 */
.L_x_38:
[----:B------:R-:W-:Y:S04]  /*1170*/  BSSY.RECONVERGENT B4, `(.L_x_40) ;  /* 0x0000033000047945 */ /* 0x000fe80003800200 */
[----:B------:R-:W-:Y:S04]  /*1180*/  BSSY.RELIABLE B3, `(.L_x_41) ;  /* 0x000002e000037945 */ /* 0x000fe80003800100 */
[----:B------:R-:W-:Y:S05]  /*1190*/  @P3 BRA `(.L_x_42) ;  /* 0x0000000000243947 */ /* 0x000fea0003800000 */
[----:B----45:R-:W1:Y:S01]  /*11a0*/  LDS R2, [UR8+0x34] ;  /* 0x00003408ff027984 */ /* 0x030e620008000800 */
[----:B------:R-:W-:-:S05]  /*11b0*/  IMAD.MOV.U32 R3, RZ, RZ, 0x7f000000 ;  /* 0x7f000000ff037424 */ /* 0x000fca00078e00ff */
[----:B-1----:R-:W-:-:S05]  /*11c0*/  LOP3.LUT R2, R2, 0xff000000, R3, 0xb8, !PT ;  /* 0xff00000002027812 */ /* 0x002fca00078eb803 */
[----:B------:R1:W-:Y:S01]  /*11d0*/  STS [UR8+0x34], R2 ;  /* 0x00003402ff007988 */ /* 0x0003e20008000808 */
[----:B------:R-:W-:Y:S05]  /*11e0*/  @P3 BRA `(.L_x_43) ;  /* 0x0000000000183947 */ /* 0x000fea0003800000 */
[----:B-1----:R-:W1:Y:S01]  /*11f0*/  LDS R2, [UR8+0x38] ;  /* 0x00003808ff027984 */ /* 0x002e620008000800 */
[----:B------:R-:W-:-:S05]  /*1200*/  IMAD.MOV.U32 R3, RZ, RZ, 0x3f ;  /* 0x0000003fff037424 */ /* 0x000fca00078e00ff */
[----:B-1----:R-:W-:-:S05]  /*1210*/  LOP3.LUT R2, R2, 0xff, R3, 0xb8, !PT ;  /* 0x000000ff02027812 */ /* 0x002fca00078eb803 */
[----:B------:R1:W-:Y:S02]  /*1220*/  STS [UR8+0x38], R2 ;  /* 0x00003802ff007988 */ /* 0x0003e40008000808 */
.L_x_42:
[----:B------:R-:W-:Y:S05]  /*1230*/  @P3 BRA `(.L_x_44) ;  /* 0x00000000000c3947 */ /* 0x000fea0003800000 */
[----:B------:R1:W-:Y:S02]  /*1240*/  STS [UR8+0x20], R5 ;  /* 0x00002005ff007988 */ /* 0x0003e40008000808 */
.L_x_43:
[----:B------:R-:W-:Y:S05]  /*1250*/  @P3 BRA `(.L_x_45) ;  /* 0x0000000000243947 */ /* 0x000fea0003800000 */
[----:B------:R1:W-:Y:S02]  /*1260*/  STS [UR8+0x24], R6 ;  /* 0x00002406ff007988 */ /* 0x0003e40008000808 */
.L_x_44:
[----:B------:R-:W-:Y:S05]  /*1270*/  @P3 BRA `(.L_x_46) ;  /* 0x00000000002c3947 */ /* 0x000fea0003800000 */
[----:B-1--45:R-:W1:Y:S01]  /*1280*/  LDS R2, [UR8+0x1c] ;  /* 0x00001c08ff027984 */ /* 0x032e620008000800 */
[----:B------:R-:W4:Y:S02]  /*1290*/  LDC.64 R6, c[0x0][0x3b8] ;  /* 0x0000ee00ff067b82 */ /* 0x000f240000000a00 */
[--C-:B----4-:R-:W-:Y:S02]  /*12a0*/  SHF.R.U32.HI R5, RZ, 0x4, R7.reuse ;  /* 0x00000004ff057819 */ /* 0x110fe40000011607 */
[----:B------:R-:W-:-:S05]  /*12b0*/  SHF.R.U64 R3, R6, 0x4, R7 ;  /* 0x0000000406037819 */ /* 0x000fca0000001207 */
[----:B------:R4:W-:Y:S01]  /*12c0*/  STS [UR8+0xc], R3 ;  /* 0x00000c03ff007988 */ /* 0x0009e20008000808 */
[----:B-1----:R-:W-:-:S05]  /*12d0*/  LOP3.LUT R2, R2, 0xf, R5, 0xb8, !PT ;  /* 0x0000000f02027812 */ /* 0x002fca00078eb805 */
[----:B------:R4:W-:Y:S02]  /*12e0*/  STS [UR8+0x1c], R2 ;  /* 0x00001c02ff007988 */ /* 0x0009e40008000808 */
.L_x_45:
[----:B------:R-:W-:Y:S05]  /*12f0*/  @P3 BRA `(.L_x_47) ;  /* 0x00000000001c3947 */ /* 0x000fea0003800000 */
[----:B-1--45:R-:W1:Y:S02]  /*1300*/  LDS R2, [UR8+0x34] ;  /* 0x00003408ff027984 */ /* 0x032e640008000800 */
[----:B-1----:R-:W-:-:S05]  /*1310*/  LOP3.LUT R2, R2, 0x7, RZ, 0xb8, !PT ;  /* 0x0000000702027812 */ /* 0x002fca00078eb8ff */
[----:B------:R1:W-:Y:S02]  /*1320*/  STS [UR8+0x34], R2 ;  /* 0x00003402ff007988 */ /* 0x0003e40008000808 */
.L_x_46:
[----:B------:R-:W-:Y:S05]  /*1330*/  @P3 BRA `(.L_x_48) ;  /* 0x00000000001c3947 */ /* 0x000fea0003800000 */
[----:B-1--45:R-:W1:Y:S02]  /*1340*/  LDS R2, [UR8+0x34] ;  /* 0x00003408ff027984 */ /* 0x032e640008000800 */
[----:B-1----:R-:W-:-:S05]  /*1350*/  LOP3.LUT R2, R2, 0x38, RZ, 0xb8, !PT ;  /* 0x0000003802027812 */ /* 0x002fca00078eb8ff */
[----:B------:R1:W-:Y:S02]  /*1360*/  STS [UR8+0x34], R2 ;  /* 0x00003402ff007988 */ /* 0x0003e40008000808 */
.L_x_47:
[----:B------:R-:W-:Y:S05]  /*1370*/  @P3 BRA `(.L_x_49) ;  /* 0x00000000001c3947 */ /* 0x000fea0003800000 */
[----:B-1--45:R-:W1:Y:S02]  /*1380*/  LDS R2, [UR8+0x8] ;  /* 0x00000808ff027984 */ /* 0x032e640008000800 */
[----:B-1----:R-:W-:-:S05]  /*1390*/  LOP3.LUT R2, R2, 0x780, RZ, 0xb8, !PT ;  /* 0x0000078002027812 */ /* 0x002fca00078eb8ff */
[----:B------:R1:W-:Y:S02]  /*13a0*/  STS [UR8+0x8], R2 ;  /* 0x00000802ff007988 */ /* 0x0003e40008000808 */
.L_x_48:
[----:B------:R-:W-:Y:S05]  /*13b0*/  @P3 BRA `(.L_x_50) ;  /* 0x0000000000283947 */ /* 0x000fea0003800000 */
[----:B-1--45:R-:W1:Y:S02]  /*13c0*/  LDS R2, [UR8+0x8] ;  /* 0x00000808ff027984 */ /* 0x032e640008000800 */
[----:B-1----:R-:W-:-:S05]  /*13d0*/  LOP3.LUT R2, R2, 0x1800, RZ, 0xb8, !PT ;  /* 0x0000180002027812 */ /* 0x002fca00078eb8ff */
[----:B------:R1:W-:Y:S02]  /*13e0*/  STS [UR8+0x8], R2 ;  /* 0x00000802ff007988 */ /* 0x0003e40008000808 */
.L_x_49:
[----:B------:R-:W-:Y:S05]  /*13f0*/  @P3 BREAK.RELIABLE B3 ;  /* 0x0000000000033942 */ /* 0x000fea0003800100 */
[----:B------:R-:W-:Y:S05]  /*1400*/  @P3 BRA `(.L_x_51) ;  /* 0x0000000000243947 */ /* 0x000fea0003800000 */
[----:B-1--45:R-:W1:Y:S01]  /*1410*/  LDS R2, [UR8+0x8] ;  /* 0x00000808ff027984 */ /* 0x032e620008000800 */
[----:B------:R-:W-:-:S05]  /*1420*/  IMAD.MOV.U32 R3, RZ, RZ, 0x6000 ;  /* 0x00006000ff037424 */ /* 0x000fca00078e00ff */
[----:B-1----:R-:W-:-:S04]  /*1430*/  LOP3.LUT R2, R2, 0x6000, R3, 0xd8, !PT ;  /* 0x0000600002027812 */ /* 0x002fc800078ed803 */
[----:B------:R-:W-:-:S05]  /*1440*/  LOP3.LUT R2, R2, 0x400000, RZ, 0xb8, !PT ;  /* 0x0040000002027812 */ /* 0x000fca00078eb8ff */
[----:B------:R1:W-:Y:S02]  /*1450*/  STS [UR8+0x8], R2 ;  /* 0x00000802ff007988 */ /* 0x0003e40008000808 */
.L_x_50:
[----:B------:R-:W-:Y:S05]  /*1460*/  BSYNC.RELIABLE B3 ;  /* 0x0000000000037941 */ /* 0x000fea0003800100 */
.L_x_41:
[----:B-1--45:R-:W1:Y:S02]  /*1470*/  @!P3 LDS R2, [UR8+0x8] ;  /* 0x00000808ff02b984 */ /* 0x032e640008000800 */
[----:B-1----:R-:W-:-:S05]  /*1480*/  @!P3 LOP3.LUT R2, R2, 0x8000, RZ, 0xb8, !PT ;  /* 0x000080000202b812 */ /* 0x002fca00078eb8ff */
[----:B------:R1:W-:Y:S02]  /*1490*/  @!P3 STS [UR8+0x8], R2 ;  /* 0x00000802ff00b988 */ /* 0x0003e40008000808 */
.L_x_51:
[----:B------:R-:W-:Y:S05]  /*14a0*/  BSYNC.RECONVERGENT B4 ;  /* 0x0000000000047941 */ /* 0x000fea0003800200 */
.L_x_40:
[----:B------:R-:W-:Y:S05]  /*14b0*/  WARPSYNC.ALL ;  /* 0x0000000000007948 */ /* 0x000fea0003800000 */
[----:B------:R-:W-:Y:S01]  /*14c0*/  NOP ;  /* 0x0000000000007918 */ /* 0x000fe20000000000 */
[----:B------:R-:W-:-:S04]  /*14d0*/  UIADD3 UR4, UPT, UPT, UR4, 0x100, URZ ;  /* 0x0000010004047890 */ /* 0x000fc8000fffe0ff */
[----:B------:R-:W-:-:S04]  /*14e0*/  UIADD3 UR20, UP0, UPT, UR4, UR20, URZ ;  /* 0x0000001404147290 */ /* 0x000fc8000ff1e0ff */
[----:B------:R-:W-:Y:S01]  /*14f0*/  ULEA.HI.X.SX32 UR21, UR4, UR21, 0x1, UP0 ;  /* 0x0000001504157291 */ /* 0x000fe200080f0eff */
[----:B------:R-:W-:Y:S11]  /*1500*/  @P0 BRA `(.L_x_52) ;  /* 0x0000000000300947 */ /* 0x000ff60003800000 */
[----:B-1--45:R-:W1:Y:S01]  /*1510*/  S2R R2, SR_LANEID ;  /* 0x0000000000027919 */ /* 0x032e620000000000 */
[----:B------:R-:W-:Y:S05]  /*1520*/  WARPSYNC.ALL ;  /* 0x0000000000007948 */ /* 0x000fea0003800000 */
[----:B------:R-:W-:Y:S01]  /*1530*/  NOP ;  /* 0x0000000000007918 */ /* 0x000fe20000000000 */
[----:B-123--:R-:W-:-:S05]  /*1540*/  IMAD.SHL.U32 R4, R2, 0x4, RZ ;  /* 0x0000000402047824 */ /* 0x00efca00078e00ff */
        /* <DEDUP_REMOVED lines=8> */
.L_x_52:
[----:B------:R-:W-:Y:S05]  /*15d0*/  @P0 BRA `(.L_x_53) ;  /* 0x00000000000c0947 */ /* 0x000fea0003800000 */
[----:B------:R0:W-:Y:S01]  /*15e0*/  UTMACMDFLUSH ;  /* 0x00000000000079b7 */ /* 0x0001e20000000000 */
[----:B------:R-:W-:Y:S05]  /*15f0*/  @P0 BRA `(.L_x_53) ;  /* 0x0000000000040947 */ /* 0x000fea0003800000 */
[----:B------:R-:W-:-:S04]  /*1600*/  DEPBAR.LE SB0, 0x0 ;  /* 0x000080000000791a */ /* 0x000fc80000000000 */
.L_x_53:
[----:B------:R-:W-:Y:S05]  /*1610*/  WARPSYNC.ALL ;  /* 0x0000000000007948 */ /* 0x000fea0003800000 */
[----:B------:R-:W-:Y:S01]  /*1620*/  NOP ;  /* 0x0000000000007918 */ /* 0x000fe20000000000 */
[----:B--2---:R-:W-:Y:S01]  /*1630*/  BAR.SYNC.DEFER_BLOCKING 0x0 ;  /* 0x0000000000007b1d */ /* 0x004fe20000010000 */
[----:B-1--45:R-:W-:Y:S01]  /*1640*/  SHF.R.U32.HI R2, RZ, 0x5, R0 ;  /* 0x00000005ff027819 */ /* 0x032fe20000011600 */
[----:B------:R-:W-:-:S03]  /*1650*/  USHF.L.U32 UR15, UR15, 0x8, URZ ;  /* 0x000000080f0f7899 */ /* 0x000fc600080006ff */
[----:B------:R-:W-:Y:S01]  /*1660*/  R2UR UR22, R2 ;  /* 0x00000000021672ca */ /* 0x000fe200000e0000 */
[----:B------:R-:W-:Y:S01]  /*1670*/  VOTEU.ALL UP0, P3 ;  /* 0x0000000000ff7886 */ /* 0x000fe20001800000 */
[----:B------:R-:W-:Y:S01]  /*1680*/  UMOV UR4, 0x1 ;  /* 0x0000000100047882 */ /* 0x000fe20000000000 */
[----:B------:R-:W-:Y:S01]  /*1690*/  VOTEU.ALL UP1, P3 ;  /* 0x0000000000ff7886 */ /* 0x000fe20001820000 */
[----:B------:R-:W-:Y:S02]  /*16a0*/  BSSY.RECONVERGENT B4, `(.L_x_54) ;  /* 0x0000018000047945 */ /* 0x000fe40003800200 */
[----:B------:R-:W-:-:S04]  /*16b0*/  @!UP0 UIADD3 UR10, UPT, UPT, -UR4, 0x100000, URZ ;  /* 0x00100000040a8890 */ /* 0x000fc8000fffe1ff */
[----:B------:R-:W-:Y:S02]  /*16c0*/  @!UP0 USHF.L.U32 UR11, UR10, 0xb, URZ ;  /* 0x0000000b0a0b8899 */ /* 0x000fe400080006ff */
[----:B------:R-:W-:Y:S02]  /*16d0*/  @!UP0 USHF.L.U32 UR10, UR10, 0x1, URZ ;  /* 0x000000010a0a8899 */ /* 0x000fe400080006ff */
[----:B------:R-:W-:-:S04]  /*16e0*/  @!UP0 UIADD3 UR4, UPT, UPT, -UR4, 0x100000, URZ ;  /* 0x0010000004048890 */ /* 0x000fc8000fffe1ff */
[----:B------:R-:W-:Y:S02]  /*16f0*/  @!UP0 USHF.L.U32 UR5, UR4, 0xb, URZ ;  /* 0x0000000b04058899 */ /* 0x000fe400080006ff */
[----:B------:R-:W-:Y:S01]  /*1700*/  @!UP0 USHF.L.U32 UR4, UR4, 0x1, URZ ;  /* 0x0000000104048899 */ /* 0x000fe200080006ff */
[----:B------:R-:W-:Y:S01]  /*1710*/  VOTEU.ALL UP0, P3 ;  /* 0x0000000000ff7886 */ /* 0x000fe20001800000 */
[----:B------:R-:W1:Y:S04]  /*1720*/  FENCE.VIEW.ASYNC.S ;  /* 0x00000000000073c6 */ /* 0x000e680000000000 */
[----:B-1----:R1:W2:Y:S06]  /*1730*/  @!UP0 SYNCS.EXCH.64 URZ, [UR8+0x14000], UR10 ;  /* 0x0140000a08ff85b2 */ /* 0x0022ac0008000100 */
[----:B------:R1:W2:Y:S02]  /*1740*/  @!UP1 SYNCS.EXCH.64 URZ, [UR8+0x14020], UR4 ;  /* 0x0140200408ff95b2 */ /* 0x0002a40008000100 */
[----:B--2---:R-:W-:Y:S06]  /*1750*/  BAR.SYNC.DEFER_BLOCKING 0x0 ;  /* 0x0000000000007b1d */ /* 0x004fec0000010000 */
[----:B------:R-:W-:Y:S05]  /*1760*/  @P3 BRA `(.L_x_55) ;  /* 0x00000000002c3947 */ /* 0x000fea0003800000 */
[----:B-1----:R-:W-:Y:S02]  /*1770*/  UMOV UR4, 0x1 ;  /* 0x0000000100047882 */ /* 0x002fe40000000000 */
[----:B------:R-:W-:-:S04]  /*1780*/  UIADD3 UR10, UPT, UPT, -UR4, 0x100000, URZ ;  /* 0x00100000040a7890 */ /* 0x000fc8000fffe1ff */
[----:B------:R-:W-:Y:S02]  /*1790*/  USHF.L.U32 UR11, UR10, 0xb, URZ ;  /* 0x0000000b0a0b7899 */ /* 0x000fe400080006ff */
[----:B------:R-:W-:Y:S02]  /*17a0*/  USHF.L.U32 UR10, UR10, 0x1, URZ ;  /* 0x000000010a0a7899 */ /* 0x000fe400080006ff */
[----:B------:R-:W-:-:S04]  /*17b0*/  UIADD3 UR4, UPT, UPT, -UR4, 0x100000, URZ ;  /* 0x0010000004047890 */ /* 0x000fc8000fffe1ff */
[----:B------:R-:W-:Y:S02]  /*17c0*/  USHF.L.U32 UR5, UR4, 0xb, URZ ;  /* 0x0000000b04057899 */ /* 0x000fe400080006ff */
[----:B------:R-:W-:Y:S01]  /*17d0*/  USHF.L.U32 UR4, UR4, 0x1, URZ ;  /* 0x0000000104047899 */ /* 0x000fe200080006ff */
[----:B------:R-:W1:Y:S03]  /*17e0*/  FENCE.VIEW.ASYNC.S ;  /* 0x00000000000073c6 */ /* 0x000e660000000000 */
[----:B-1----:R2:W4:Y:S08]  /*17f0*/  SYNCS.EXCH.64 URZ, [UR8+0x14008], UR10 ;  /* 0x0140080a08ff75b2 */ /* 0x0025300008000100 */
[----:B------:R2:W5:Y:S02]  /*1800*/  SYNCS.EXCH.64 URZ, [UR8+0x14028], UR4 ;  /* 0x0140280408ff75b2 */ /* 0x0005640008000100 */
[----:B--2---:R-:W-:Y:S01]  /*1810*/  NOP ;  /* 0x0000000000007918 */ /* 0x004fe20000000000 */
.L_x_55:
[----:B-1----:R-:W-:Y:S05]  /*1820*/  BSYNC.RECONVERGENT B4 ;  /* 0x0000000000047941 */ /* 0x002fea0003800200 */
.L_x_54:
[----:B----45:R-:W-:Y:S06]  /*1830*/  BAR.SYNC.DEFER_BLOCKING 0x0 ;  /* 0x0000000000007b1d */ /* 0x030fec0000010000 */
[----:B------:R-:W-:Y:S04]  /*1840*/  BSSY.RECONVERGENT B4, `(.L_x_56) ;  /* 0x000000d000047945 */ /* 0x000fe80003800200 */
[----:B------:R-:W-:Y:S05]  /*1850*/  @P3 BRA `(.L_x_57) ;  /* 0x00000000002c3947 */ /* 0x000fea0003800000 */
[----:B------:R-:W-:Y:S02]  /*1860*/  UMOV UR4, 0x1 ;  /* 0x0000000100047882 */ /* 0x000fe40000000000 */
[----:B------:R-:W-:-:S04]  /*1870*/  UIADD3 UR10, UPT, UPT, -UR4, 0x100000, URZ ;  /* 0x00100000040a7890 */ /* 0x000fc8000fffe1ff */
[----:B------:R-:W-:Y:S02]  /*1880*/  USHF.L.U32 UR11, UR10, 0xb, URZ ;  /* 0x0000000b0a0b7899 */ /* 0x000fe400080006ff */
[----:B------:R-:W-:Y:S02]  /*1890*/  USHF.L.U32 UR10, UR10, 0x1, URZ ;  /* 0x000000010a0a7899 */ /* 0x000fe400080006ff */
[----:B------:R-:W-:-:S04]  /*18a0*/  UIADD3 UR4, UPT, UPT, -UR4, 0x100000, URZ ;  /* 0x0010000004047890 */ /* 0x000fc8000fffe1ff */
[----:B------:R-:W-:Y:S02]  /*18b0*/  USHF.L.U32 UR5, UR4, 0xb, URZ ;  /* 0x0000000b04057899 */ /* 0x000fe400080006ff */
[----:B------:R-:W-:Y:S01]  /*18c0*/  USHF.L.U32 UR4, UR4, 0x1, URZ ;  /* 0x0000000104047899 */ /* 0x000fe200080006ff */
[----:B------:R-:W1:Y:S03]  /*18d0*/  FENCE.VIEW.ASYNC.S ;  /* 0x00000000000073c6 */ /* 0x000e660000000000 */
[----:B-1----:R1:W2:Y:S08]  /*18e0*/  SYNCS.EXCH.64 URZ, [UR8+0x14010], UR10 ;  /* 0x0140100a08ff75b2 */ /* 0x0022b00008000100 */
[----:B------:R1:W4:Y:S01]  /*18f0*/  SYNCS.EXCH.64 URZ, [UR8+0x14030], UR4 ;  /* 0x0140300408ff75b2 */ /* 0x0003220008000100 */
[----:B------:R-:W-:Y:S01]  /*1900*/  NOP ;  /* 0x0000000000007918 */ /* 0x000fe20000000000 */
.L_x_57:
[----:B-1----:R-:W-:Y:S05]  /*1910*/  BSYNC.RECONVERGENT B4 ;  /* 0x0000000000047941 */ /* 0x002fea0003800200 */
.L_x_56:
[----:B--2-4-:R-:W-:Y:S01]  /*1920*/  BAR.SYNC.DEFER_BLOCKING 0x0 ;  /* 0x0000000000007b1d */ /* 0x014fe20000010000 */
[----:B------:R-:W-:Y:S01]  /*1930*/  UIADD3 UR12, UPT, UPT, UR8, 0x14020, URZ ;  /* 0x00014020080c7890 */ /* 0x000fe2000fffe0ff */
[----:B------:R-:W-:Y:S01]  /*1940*/  ISETP.GE.AND P0, PT, R10, 0x1, PT ;  /* 0x000000010a00780c */ /* 0x000fe20003f06270 */
[----:B------:R-:W-:-:S03]  /*1950*/  USHF.L.U32 UR19, UR7, 0x6, URZ ;  /* 0x0000000607137899 */ /* 0x000fc600080006ff */
        /* <DEDUP_REMOVED lines=13> */
.L_x_59:
[----:B-1----:R-:W-:Y:S05]  /*1a30*/  BSYNC.RECONVERGENT B4 ;  /* 0x0000000000047941 */ /* 0x002fea0003800200 */
.L_x_58:
[----:B------:R-:W-:Y:S05]  /*1a40*/  @!P0 BRA `(.L_x_60) ;  /* 0x0000000800148947 */ /* 0x000fea0003800000 */
[----:B--2-4-:R-:W-:Y:S01]  /*1a50*/  BAR.SYNC.DEFER_BLOCKING 0x0 ;  /* 0x0000000000007b1d */ /* 0x014fe20000010000 */
[----:B------:R-:W-:Y:S01]  /*1a60*/  ELECT P1, URZ, PT ;  /* 0x0000000000ff782f */ /* 0x000fe20003820000 */
[----:B------:R-:W-:Y:S01]  /*1a70*/  @!P3 IMAD.MOV.U32 R2, RZ, RZ, 0x5000 ;  /* 0x00005000ff02b424 */ /* 0x000fe200078e00ff */
[----:B------:R-:W-:Y:S02]  /*1a80*/  UIADD3 UR16, UPT, UPT, UR8, 0x10000, URZ ;  /* 0x0001000008107890 */ /* 0x000fe4000fffe0ff */
[----:B------:R-:W-:Y:S02]  /*1a90*/  ISETP.LT.U32.AND P1, PT, R132, 0x20, P1 ;  /* 0x000000208400780c */ /* 0x000fe40000f21070 */
[----:B------:R-:W-:Y:S01]  /*1aa0*/  ELECT P0, URZ, PT ;  /* 0x0000000000ff782f */ /* 0x000fe20003800000 */
[----:B------:R-:W-:-:S03]  /*1ab0*/  UMOV UR11, UR15 ;  /* 0x0000000f000b7c82 */ /* 0x000fc60008000000 */
[----:B------:R-:W-:-:S07]  /*1ac0*/  ISETP.LT.U32.AND P0, PT, R132, 0x20, P0 ;  /* 0x000000208400780c */ /* 0x000fce0000701070 */
[----:B------:R-:W-:Y:S01]  /*1ad0*/  VOTEU.ANY UP0, P1 ;  /* 0x0000000000ff7886 */ /* 0x000fe20000800100 */
[----:B------:R-:W-:-:S04]  /*1ae0*/  VOTEU.ANY UP2, P1 ;  /* 0x0000000000ff7886 */ /* 0x000fc80000840100 */
[----:B------:R-:W-:Y:S02]  /*1af0*/  @UP0 UIADD3 UR17, UPT, UPT, UR8, 0x14000, URZ ;  /* 0x0001400008110890 */ /* 0x000fe4000fffe0ff */
[----:B------:R1:W-:Y:S01]  /*1b00*/  @!P3 SYNCS.ARRIVE.TRANS64 RZ, [UR8+0x14000], R2 ;  /* 0x01400002ffffb9a7 */ /* 0x0003e20008000008 */
[----:B------:R-:W-:Y:S01]  /*1b10*/  @UP0 UMOV UR18, URZ ;  /* 0x000000ff00120c82 */ /* 0x000fe20008000000 */
[----:B------:R-:W-:Y:S01]  /*1b20*/  BAR.SYNC.DEFER_BLOCKING 0x0 ;  /* 0x0000000000007b1d */ /* 0x000fe20000010000 */
[----:B------:R-:W-:-:S05]  /*1b30*/  UISETP.NE.U32.AND UP0, UPT, UR22, URZ, UPT ;  /* 0x000000ff1600728c */ /* 0x000fca000bf05070 */
[----:B------:R-:W-:Y:S01]  /*1b40*/  VOTEU.ANY UP1, P0 ;  /* 0x0000000000ff7886 */ /* 0x000fe20000020100 */
[----:B------:R-:W-:-:S04]  /*1b50*/  VOTEU.ANY UP3, P0 ;  /* 0x0000000000ff7886 */ /* 0x000fc80000060100 */
[----:B------:R-:W-:Y:S01]  /*1b60*/  @UP1 UIADD3 UR9, UPT, UPT, UR8, 0x14000, URZ ;  /* 0x0001400008091890 */ /* 0x000fe2000fffe0ff */
[----:B------:R-:W-:Y:S01]  /*1b70*/  @UP1 UMOV UR10, URZ ;  /* 0x000000ff000a1c82 */ /* 0x000fe20008000000 */
[----:B------:R1:W-:Y:S01]  /*1b80*/  @UP2 UTMALDG.2D [UR16], [UR24] ;  /* 0x00000010180025b4 */ /* 0x0003e20008008000 */
[----:B------:R2:W-:Y:S06]  /*1b90*/  MEMBAR.ALL.CTA ;  /* 0x0000000000007992 */ /* 0x0005ec0000008000 */
[----:B--2---:R-:W2:Y:S02]  /*1ba0*/  FENCE.VIEW.ASYNC.S ;  /* 0x00000000000073c6 */ /* 0x004ea40000000000 */
[----:B--2---:R-:W-:Y:S06]  /*1bb0*/  BAR.SYNC.DEFER_BLOCKING 0x0 ;  /* 0x0000000000007b1d */ /* 0x004fec0000010000 */
[----:B------:R1:W-:Y:S02]  /*1bc0*/  @UP3 UTMALDG.2D [UR8], [UR26] ;  /* 0x000000081a0035b4 */ /* 0x0003e40008008000 */
[----:B------:R-:W-:Y:S06]  /*1bd0*/  BAR.SYNC.DEFER_BLOCKING 0x0 ;  /* 0x0000000000007b1d */ /* 0x000fec0000010000 */
[----:B------:R-:W2:Y:S02]  /*1be0*/  SYNCS.PHASECHK.TRANS64.TRYWAIT P0, [UR8+0x14000], RZ ;  /* 0x014000ffff0075a7 */ /* 0x000ea40008001108 */
[----:B-12---:R-:W-:Y:S05]  /*1bf0*/  @!P0 BRA `(.L_x_61) ;  /* 0x00000010006c8947 */ /* 0x006fea0003800000 */
.L_x_79:
[----:B------:R-:W-:Y:S05]  /*1c00*/  BRA.U UP0, `(.L_x_62) ;  /* 0x00000001004c7547 */ /* 0x000fea000b800000 */
[----:B------:R-:W-:Y:S02]  /*1c10*/  USHF.R.U32.HI UR4, URZ, 0x4, UR16 ;  /* 0x00000004ff047899 */ /* 0x000fe40008011610 */
[----:B------:R-:W-:Y:S02]  /*1c20*/  USHF.R.U32.HI UR6, URZ, 0x4, UR8 ;  /* 0x00000004ff067899 */ /* 0x000fe40008011608 */
[----:B------:R-:W-:Y:S02]  /*1c30*/  USGXT.U32 UR4, UR4, 0xe ;  /* 0x0000000e0404789a */ /* 0x000fe40008000000 */
[----:B------:R-:W-:Y:S01]  /*1c40*/  USGXT.U32 UR6, UR6, 0xe ;  /* 0x0000000e0606789a */ /* 0x000fe20008000000 */
[----:B------:R-:W-:Y:S01]  /*1c50*/  UMOV UR10, 0xfffffffe ;  /* 0xfffffffe000a7882 */ /* 0x000fe20000000000 */
[----:B------:R-:W-:Y:S01]  /*1c60*/  UMOV UR11, 0x7fffbfdf ;  /* 0x7fffbfdf000b7882 */ /* 0x000fe20000000000 */
[----:B------:R-:W-:Y:S01]  /*1c70*/  UMOV UR5, URZ ;  /* 0x000000ff00057c82 */ /* 0x000fe20008000000 */
[----:B------:R-:W-:Y:S01]  /*1c80*/  UMOV UR7, URZ ;  /* 0x000000ff00077c82 */ /* 0x000fe20008000000 */
[----:B------:R-:W-:-:S02]  /*1c90*/  UIADD3.64 UR16, UPT, UPT, UR4, -UR10, URZ ;  /* 0x8000000a04107297 */ /* 0x000fc4000fffe0ff */
[----:B------:R-:W-:Y:S01]  /*1ca0*/  UIADD3.64 UR10, UPT, UPT, UR6, -UR10, URZ ;  /* 0x8000000a060a7297 */ /* 0x000fe2000fffe0ff */
[----:B------:R-:W-:Y:S01]  /*1cb0*/  UMOV UR28, 0x0 ;  /* 0x00000000001c7882 */ /* 0x000fe20000000000 */
[----:B------:R-:W-:Y:S01]  /*1cc0*/  UMOV UR29, 0x4400010 ;  /* 0x04400010001d7882 */ /* 0x000fe20000000000 */
[----:B------:R-:W-:Y:S01]  /*1cd0*/  UMOV UR5, 0x80004020 ;  /* 0x8000402000057882 */ /* 0x000fe20000000000 */
[----:B------:R-:W-:Y:S01]  /*1ce0*/  UMOV UR7, 0x80004020 ;  /* 0x8000402000077882 */ /* 0x000fe20000000000 */
[----:B------:R-:W-:Y:S01]  /*1cf0*/  UMOV UR30, 0x0 ;  /* 0x00000000001e7882 */ /* 0x000fe20000000000 */
[----:B------:R-:W-:Y:S01]  /*1d00*/  UMOV UR31, 0x4400010 ;  /* 0x04400010001f7882 */ /* 0x000fe20000000000 */
[----:B------:R1:W-:Y:S02]  /*1d10*/  UTCQMMA gdesc[UR4], gdesc[UR6], tmem[UR23], tmem[UR28], idesc[UR29], !UPT ;  /* 0x00ff1c06040075ea */ /* 0x0003e4000f800317 */
[----:B------:R1:W-:Y:S01]  /*1d20*/  UTCQMMA gdesc[UR16], gdesc[UR10], tmem[UR23], tmem[UR30], idesc[UR31], UPT ;  /* 0x00ff1e0a100075ea */ /* 0x0003e2000b800317 */
[----:B------:R-:W-:-:S02]  /*1d30*/  NOP ;  /* 0x0000000000007918 */ /* 0x000fc40000000000 */
.L_x_62:
[----:B------:R-:W-:Y:S01]  /*1d40*/  ELECT P0, URZ, PT ;  /* 0x0000000000ff782f */ /* 0x000fe20003800000 */
[----:B-1----:R-:W-:Y:S01]  /*1d50*/  UMOV UR4, UR12 ;  /* 0x0000000c00047c82 */ /* 0x002fe20008000000 */
[----:B------:R-:W-:Y:S02]  /*1d60*/  UMOV UR5, URZ ;  /* 0x000000ff00057c82 */ /* 0x000fe40008000000 */
[----:B------:R-:W-:-:S13]  /*1d70*/  ISETP.LT.U32.AND P0, PT, R132, 0x20, P0 ;  /* 0x000000208400780c */ /* 0x000fda0000701070 */
[----:B------:R-:W-:Y:S01]  /*1d80*/  VOTEU.ANY UP0, P0 ;  /* 0x0000000000ff7886 */ /* 0x000fe20000000100 */
[----:B------:R-:W-:Y:S01]  /*1d90*/  VOTEU.ANY UP1, P0 ;  /* 0x0000000000ff7886 */ /* 0x000fe20000020100 */
[----:B------:R-:W-:-:S03]  /*1da0*/  ISETP.GE.U32.AND P0, PT, R10, 0x41, PT ;  /* 0x000000410a00780c */ /* 0x000fc60003f06070 */
[----:B------:R-:W-:Y:S02]  /*1db0*/  @UP0 UMOV UR4, UR4 ;  /* 0x0000000400040c82 */ /* 0x000fe40008000000 */
[----:B------:R1:W-:Y:S01]  /*1dc0*/  @UP1 UTCBAR [UR4], URZ ;  /* 0x000000ff040013e9 */ /* 0x0003e200080000ff */
[----:B------:R-:W-:Y:S06]  /*1dd0*/  BAR.SYNC.DEFER_BLOCKING 0x0 ;  /* 0x0000000000007b1d */ /* 0x000fec0000010000 */
[----:B------:R-:W2:Y:S02]  /*1de0*/  SYNCS.PHASECHK.TRANS64.TRYWAIT P1, [UR8+0x14020], RZ ;  /* 0x014020ffff0075a7 */ /* 0x000ea40008021108 */
[----:B-12---:R-:W-:Y:S05]  /*1df0*/  @!P1 BRA `(.L_x_63) ;  /* 0x0000000c00f89947 */ /* 0x006fea0003800000 */
.L_x_80:
[----:B------:R-:W-:Y:S01]  /*1e00*/  UMOV UR4, URZ ;  /* 0x000000ff00047c82 */ /* 0x000fe20008000000 */
[----:B------:R-:W-:Y:S05]  /*1e10*/  @!P0 BRA `(.L_x_60) ;  /* 0x0000000400208947 */ /* 0x000fea0003800000 */
[----:B------:R-:W1:Y:S01]  /*1e20*/  LDCU UR29, c[0x0][0x3a0] ;  /* 0x00007400ff1d77ac */ /* 0x000e620008000800 */
[----:B------:R-:W-:Y:S01]  /*1e30*/  UMOV UR9, 0x1 ;  /* 0x0000000100097882 */ /* 0x000fe20000000000 */
[----:B------:R-:W-:-:S05]  /*1e40*/  UMOV UR18, 0x40 ;  /* 0x0000004000127882 */ /* 0x000fca0000000000 */
.L_x_67:
[----:B------:R-:W-:Y:S01]  /*1e50*/  BAR.SYNC.DEFER_BLOCKING 0x0 ;  /* 0x0000000000007b1d */ /* 0x000fe20000010000 */
[----:B------:R-:W-:Y:S01]  /*1e60*/  ULEA UR28, UR9, UR8, 0x3 ;  /* 0x00000008091c7291 */ /* 0x000fe2000f8e18ff */
[----:B------:R-:W-:Y:S01]  /*1e70*/  @!P3 IMAD.MOV.U32 R2, RZ, RZ, 0x5000 ;  /* 0x00005000ff02b424 */ /* 0x000fe200078e00ff */
[----:B------:R-:W-:Y:S01]  /*1e80*/  ELECT P1, URZ, PT ;  /* 0x0000000000ff782f */ /* 0x000fe20003820000 */
[----:B------:R-:W-:-:S03]  /*1e90*/  ULEA UR16, UR9, UR8, 0xc ;  /* 0x0000000809107291 */ /* 0x000fc6000f8e60ff */
[----:B------:R-:W-:Y:S02]  /*1ea0*/  ISETP.LT.U32.AND P1, PT, R132, 0x20, P1 ;  /* 0x000000208400780c */ /* 0x000fe40000f21070 */
[----:B------:R-:W-:Y:S01]  /*1eb0*/  ELECT P0, URZ, PT ;  /* 0x0000000000ff782f */ /* 0x000fe20003800000 */
[----:B------:R-:W-:-:S03]  /*1ec0*/  UIADD3 UR16, UPT, UPT, UR16, 0x10000, URZ ;  /* 0x0001000010107890 */ /* 0x000fc6000fffe0ff */
[----:B------:R-:W-:Y:S01]  /*1ed0*/  ISETP.LT.U32.AND P0, PT, R132, 0x20, P0 ;  /* 0x000000208400780c */ /* 0x000fe20000701070 */
[----:B------:R-:W-:Y:S01]  /*1ee0*/  ULEA UR12, UR9, UR8, 0xe ;  /* 0x00000008090c7291 */ /* 0x000fe2000f8e70ff */
[----:B------:R-:W-:Y:S01]  /*1ef0*/  UMOV UR14, UR18 ;  /* 0x00000012000e7c82 */ /* 0x000fe20008000000 */
[----:B------:R-:W-:-:S04]  /*1f00*/  USHF.L.U32 UR5, UR4, 0x1f, URZ ;  /* 0x0000001f04057899 */ /* 0x000fc800080006ff */
[----:B------:R-:W-:Y:S01]  /*1f10*/  VOTEU.ANY UP0, P1 ;  /* 0x0000000000ff7886 */ /* 0x000fe20000800100 */
[----:B------:R2:W-:Y:S04]  /*1f20*/  @!P3 SYNCS.ARRIVE.TRANS64 RZ, [UR28+0x14000], R2 ;  /* 0x01400002ffffb9a7 */ /* 0x0005e8000800001c */
[----:B------:R-:W-:Y:S01]  /*1f30*/  @UP0 UIADD3 UR17, UPT, UPT, UR28, 0x14000, URZ ;  /* 0x000140001c110890 */ /* 0x000fe2000fffe0ff */
[----:B------:R-:W-:Y:S01]  /*1f40*/  VOTEU.ANY UP0, P1 ;  /* 0x0000000000ff7886 */ /* 0x000fe20000800100 */
[----:B------:R-:W-:Y:S01]  /*1f50*/  BAR.SYNC.DEFER_BLOCKING 0x0 ;  /* 0x0000000000007b1d */ /* 0x000fe20000010000 */
[----:B--2---:R-:W-:-:S05]  /*1f60*/  IMAD.U32 R2, RZ, RZ, UR5 ;  /* 0x00000005ff027e24 */ /* 0x004fca000f8e00ff */
[----:B------:R-:W-:-:S05]  /*1f70*/  VOTEU.ANY UP1, P0 ;  /* 0x0000000000ff7886 */ /* 0x000fca0000020100 */
[----:B------:R-:W-:Y:S01]  /*1f80*/  @UP1 UIADD3 UR13, UPT, UPT, UR28, 0x14000, URZ ;  /* 0x000140001c0d1890 */ /* 0x000fe2000fffe0ff */
[----:B------:R-:W-:Y:S01]  /*1f90*/  VOTEU.ANY UP1, P0 ;  /* 0x0000000000ff7886 */ /* 0x000fe20000020100 */
[----:B------:R2:W-:Y:S01]  /*1fa0*/  @UP0 UTMALDG.2D [UR16], [UR24] ;  /* 0x00000010180005b4 */ /* 0x0005e20008008000 */
[----:B------:R-:W-:Y:S01]  /*1fb0*/  UISETP.NE.U32.AND UP0, UPT, UR22, URZ, UPT ;  /* 0x000000ff1600728c */ /* 0x000fe2000bf05070 */
[----:B------:R4:W-:Y:S06]  /*1fc0*/  MEMBAR.ALL.CTA ;  /* 0x0000000000007992 */ /* 0x0009ec0000008000 */
[----:B----4-:R-:W4:Y:S02]  /*1fd0*/  FENCE.VIEW.ASYNC.S ;  /* 0x00000000000073c6 */ /* 0x010f240000000000 */
[----:B----4-:R-:W-:Y:S06]  /*1fe0*/  BAR.SYNC.DEFER_BLOCKING 0x0 ;  /* 0x0000000000007b1d */ /* 0x010fec0000010000 */
[----:B------:R2:W-:Y:S02]  /*1ff0*/  @UP1 UTMALDG.2D [UR12], [UR26] ;  /* 0x0000000c1a0015b4 */ /* 0x0005e40008008000 */
[----:B------:R-:W-:Y:S06]  /*2000*/  BAR.SYNC.DEFER_BLOCKING 0x0 ;  /* 0x0000000000007b1d */ /* 0x000fec0000010000 */
[----:B------:R-:W4:Y:S02]  /*2010*/  SYNCS.PHASECHK.TRANS64.TRYWAIT P0, [UR28+0x14000], R2 ;  /* 0x01400002ff0075a7 */ /* 0x000f24000800111c */
[----:B--2-4-:R-:W-:Y:S05]  /*2020*/  @!P0 BRA `(.L_x_64) ;  /* 0x0000000c00788947 */ /* 0x014fea0003800000 */
.L_x_81:
[----:B------:R-:W-:Y:S05]  /*2030*/  BRA.U UP0, `(.L_x_65) ;  /* 0x00000001004c7547 */ /* 0x000fea000b800000 */
[----:B------:R-:W-:Y:S02]  /*2040*/  USHF.R.U32.HI UR10, URZ, 0x4, UR16 ;  /* 0x00000004ff0a7899 */ /* 0x000fe40008011610 */
[----:B------:R-:W-:Y:S02]  /*2050*/  USHF.R.U32.HI UR12, URZ, 0x4, UR12 ;  /* 0x00000004ff0c7899 */ /* 0x000fe4000801160c */
[----:B------:R-:W-:Y:S02]  /*2060*/  USGXT.U32 UR10, UR10, 0xe ;  /* 0x0000000e0a0a789a */ /* 0x000fe40008000000 */
[----:B------:R-:W-:Y:S02]  /*2070*/  USGXT.U32 UR12, UR12, 0xe ;  /* 0x0000000e0c0c789a */ /* 0x000fe40008000000 */
[----:B------:R-:W-:Y:S02]  /*2080*/  UIADD3 UR16, UP0, UPT, UR10, 0x2, URZ ;  /* 0x000000020a107890 */ /* 0x000fe4000ff1e0ff */
[----:B------:R-:W-:Y:S01]  /*2090*/  UIADD3 UR30, UP1, UPT, UR12, 0x2, URZ ;  /* 0x000000020c1e7890 */ /* 0x000fe2000ff3e0ff */
[----:B------:R-:W-:Y:S01]  /*20a0*/  UMOV UR5, URZ ;  /* 0x000000ff00057c82 */ /* 0x000fe20008000000 */
[----:B------:R-:W-:Y:S01]  /*20b0*/  UMOV UR6, URZ ;  /* 0x000000ff00067c82 */ /* 0x000fe20008000000 */
[----:B------:R-:W-:-:S02]  /*20c0*/  UIADD3.X UR17, UPT, UPT, UR5, -0x7fffbfe0, URZ, UP0, !UPT ;  /* 0x8000402005117890 */ /* 0x000fc400087fe4ff */
[----:B------:R-:W-:Y:S01]  /*20d0*/  UIADD3.X UR31, UPT, UPT, UR6, -0x7fffbfe0, URZ, UP1, !UPT ;  /* 0x80004020061f7890 */ /* 0x000fe20008ffe4ff */
[----:B------:R-:W-:Y:S01]  /*20e0*/  UMOV UR32, 0x0 ;  /* 0x0000000000207882 */ /* 0x000fe20000000000 */
[----:B------:R-:W-:Y:S01]  /*20f0*/  UMOV UR33, 0x4400010 ;  /* 0x0440001000217882 */ /* 0x000fe20000000000 */
[----:B------:R-:W-:Y:S01]  /*2100*/  UMOV UR11, 0x80004020 ;  /* 0x80004020000b7882 */ /* 0x000fe20000000000 */
[----:B------:R-:W-:Y:S01]  /*2110*/  UMOV UR13, 0x80004020 ;  /* 0x80004020000d7882 */ /* 0x000fe20000000000 */
[----:B------:R-:W-:Y:S01]  /*2120*/  UMOV UR6, 0x0 ;  /* 0x0000000000067882 */ /* 0x000fe20000000000 */
[----:B------:R-:W-:Y:S01]  /*2130*/  UMOV UR7, 0x4400010 ;  /* 0x0440001000077882 */ /* 0x000fe20000000000 */
[----:B------:R2:W-:Y:S02]  /*2140*/  UTCQMMA gdesc[UR10], gdesc[UR12], tmem[UR23], tmem[UR32], idesc[UR33], UPT ;  /* 0x00ff200c0a0075ea */ /* 0x0005e4000b800317 */
[----:B------:R2:W-:Y:S01]  /*2150*/  UTCQMMA gdesc[UR16], gdesc[UR30], tmem[UR23], tmem[UR6], idesc[UR7], UPT ;  /* 0x00ff061e100075ea */ /* 0x0005e2000b800317 */
[----:B------:R-:W-:-:S02]  /*2160*/  NOP ;  /* 0x0000000000007918 */ /* 0x000fc40000000000 */
.L_x_65:
[----:B------:R-:W-:Y:S01]  /*2170*/  ELECT P0, URZ, PT ;  /* 0x0000000000ff782f */ /* 0x000fe20003800000 */
[----:B--2---:R-:W-:-:S03]  /*2180*/  UIADD3 UR6, UPT, UPT, UR28, 0x14020, URZ ;  /* 0x000140201c067890 */ /* 0x004fc6000fffe0ff */
[----:B------:R-:W-:Y:S01]  /*2190*/  ISETP.LT.U32.AND P0, PT, R132, 0x20, P0 ;  /* 0x000000208400780c */ /* 0x000fe20000701070 */
[----:B------:R-:W-:-:S12]  /*21a0*/  UMOV UR7, URZ ;  /* 0x000000ff00077c82 */ /* 0x000fd80008000000 */
[----:B------:R-:W-:Y:S01]  /*21b0*/  VOTEU.ANY UP0, P0 ;  /* 0x0000000000ff7886 */ /* 0x000fe20000000100 */
[----:B------:R-:W-:-:S04]  /*21c0*/  VOTEU.ANY UP1, P0 ;  /* 0x0000000000ff7886 */ /* 0x000fc80000020100 */
[----:B------:R-:W-:Y:S02]  /*21d0*/  @UP0 UMOV UR6, UR6 ;  /* 0x0000000600060c82 */ /* 0x000fe40008000000 */
[----:B------:R2:W-:Y:S01]  /*21e0*/  @UP1 UTCBAR [UR6], URZ ;  /* 0x000000ff060013e9 */ /* 0x0005e200080000ff */
[----:B------:R-:W-:Y:S06]  /*21f0*/  BAR.SYNC.DEFER_BLOCKING 0x0 ;  /* 0x0000000000007b1d */ /* 0x000fec0000010000 */
[----:B------:R-:W4:Y:S02]  /*2200*/  SYNCS.PHASECHK.TRANS64.TRYWAIT P0, [UR28+0x14020], R2 ;  /* 0x01402002ff0075a7 */ /* 0x000f24000800111c */
[----:B--2-4-:R-:W-:Y:S05]  /*2210*/  @!P0 BRA `(.L_x_66) ;  /* 0x0000000c00088947 */ /* 0x014fea0003800000 */
.L_x_82:
[----:B------:R-:W-:Y:S02]  /*2220*/  UIADD3 UR9, UPT, UPT, UR9, 0x1, URZ ;  /* 0x0000000109097890 */ /* 0x000fe4000fffe0ff */
[----:B------:R-:W-:Y:S02]  /*2230*/  UIADD3 UR18, UPT, UPT, UR18, 0x40, URZ ;  /* 0x0000004012127890 */ /* 0x000fe4000fffe0ff */
[----:B------:R-:W-:-:S04]  /*2240*/  UISETP.NE.U32.AND UP0, UPT, UR9, 0x4, UPT ;  /* 0x000000040900788c */ /* 0x000fc8000bf05070 */
[----:B------:R-:W-:Y:S02]  /*2250*/  USEL UR5, URZ, 0x1, UP0 ;  /* 0x00000001ff057887 */ /* 0x000fe40008000000 */
[----:B------:R-:W-:Y:S02]  /*2260*/  USEL UR9, UR9, URZ, UP0 ;  /* 0x000000ff09097287 */ /* 0x000fe40008000000 */
[----:B-1----:R-:W-:Y:S02]  /*2270*/  UISETP.GE.AND UP0, UPT, UR18, UR29, UPT ;  /* 0x0000001d1200728c */ /* 0x002fe4000bf06270 */
[----:B------:R-:W-:-:S07]  /*2280*/  ULOP3.LUT UR4, UR4, UR5, URZ, 0x3c, !UPT ;  /* 0x0000000504047292 */ /* 0x000fce000f8e3cff */
[----:B------:R-:W-:Y:S05]  /*2290*/  BRA.U !UP0, `(.L_x_67) ;  /* 0xfffffff908ec7547 */ /* 0x000fea000b83ffff */
.L_x_60:
[----:B--2-4-:R-:W-:Y:S06]  /*22a0*/  BAR.SYNC.DEFER_BLOCKING 0x0 ;  /* 0x0000000000007b1d */ /* 0x014fec0000010000 */
[----:B------:R-:W-:Y:S04]  /*22b0*/  BSSY.RECONVERGENT B4, `(.L_x_68) ;  /* 0x0000004000047945 */ /* 0x000fe80003800200 */
[----:B------:R-:W-:Y:S05]  /*22c0*/  @P3 BRA `(.L_x_69) ;  /* 0x0000000000083947 */ /* 0x000fea0003800000 */
[----:B------:R-:W1:Y:S02]  /*22d0*/  SYNCS.CCTL.IV [UR8+0x14000] ;  /* 0x01400000ff0079b1 */ /* 0x000e640008000008 */
[----:B-1----:R-:W1:Y:S02]  /*22e0*/  SYNCS.CCTL.IV [UR8+0x14020] ;  /* 0x01402000ff0079b1 */ /* 0x002e640008000008 */
.L_x_69:
[----:B------:R-:W-:Y:S05]  /*22f0*/  BSYNC.RECONVERGENT B4 ;  /* 0x0000000000047941 */ /* 0x000fea0003800200 */
.L_x_68:
[----:B-1----:R-:W-:Y:S06]  /*2300*/  BAR.SYNC.DEFER_BLOCKING 0x0 ;  /* 0x0000000000007b1d */ /* 0x002fec0000010000 */
[----:B------:R-:W-:Y:S04]  /*2310*/  BSSY.RECONVERGENT B4, `(.L_x_70) ;  /* 0x0000004000047945 */ /* 0x000fe80003800200 */
[----:B------:R-:W-:Y:S05]  /*2320*/  @P3 BRA `(.L_x_71) ;  /* 0x0000000000083947 */ /* 0x000fea0003800000 */
[----:B------:R-:W1:Y:S02]  /*2330*/  SYNCS.CCTL.IV [UR8+0x14008] ;  /* 0x01400800ff0079b1 */ /* 0x000e640008000008 */
[----:B-1----:R-:W1:Y:S02]  /*2340*/  SYNCS.CCTL.IV [UR8+0x14028] ;  /* 0x01402800ff0079b1 */ /* 0x002e640008000008 */
.L_x_71:
[----:B------:R-:W-:Y:S05]  /*2350*/  BSYNC.RECONVERGENT B4 ;  /* 0x0000000000047941 */ /* 0x000fea0003800200 */
.L_x_70:
[----:B-1----:R-:W-:Y:S06]  /*2360*/  BAR.SYNC.DEFER_BLOCKING 0x0 ;  /* 0x0000000000007b1d */ /* 0x002fec0000010000 */
[----:B------:R-:W-:Y:S04]  /*2370*/  BSSY.RECONVERGENT B4, `(.L_x_72) ;  /* 0x0000004000047945 */ /* 0x000fe80003800200 */
[----:B------:R-:W-:Y:S05]  /*2380*/  @P3 BRA `(.L_x_73) ;  /* 0x0000000000083947 */ /* 0x000fea0003800000 */
[----:B------:R-:W1:Y:S02]  /*2390*/  SYNCS.CCTL.IV [UR8+0x14010] ;  /* 0x01401000ff0079b1 */ /* 0x000e640008000008 */
[----:B-1----:R-:W1:Y:S02]  /*23a0*/  SYNCS.CCTL.IV [UR8+0x14030] ;  /* 0x01403000ff0079b1 */ /* 0x002e640008000008 */
.L_x_73:
[----:B------:R-:W-:Y:S05]  /*23b0*/  BSYNC.RECONVERGENT B4 ;  /* 0x0000000000047941 */ /* 0x000fea0003800200 */
.L_x_72:
[----:B-1----:R-:W-:Y:S06]  /*23c0*/  BAR.SYNC.DEFER_BLOCKING 0x0 ;  /* 0x0000000000007b1d */ /* 0x002fec0000010000 */
[----:B------:R-:W-:Y:S04]  /*23d0*/  BSSY.RECONVERGENT B4, `(.L_x_74) ;  /* 0x0000004000047945 */ /* 0x000fe80003800200 */
[----:B------:R-:W-:Y:S05]  /*23e0*/  @P3 BRA `(.L_x_75) ;  /* 0x0000000000083947 */ /* 0x000fea0003800000 */
[----:B------:R-:W1:Y:S02]  /*23f0*/  SYNCS.CCTL.IV [UR8+0x14018] ;  /* 0x01401800ff0079b1 */ /* 0x000e640008000008 */
[----:B-1----:R-:W1:Y:S02]  /*2400*/  SYNCS.CCTL.IV [UR8+0x14038] ;  /* 0x01403800ff0079b1 */ /* 0x002e640008000008 */
.L_x_75:
[----:B------:R-:W-:Y:S05]  /*2410*/  BSYNC.RECONVERGENT B4 ;  /* 0x0000000000047941 */ /* 0x000fea0003800200 */
.L_x_74:
[----:B------:R-:W-:Y:S01]  /*2420*/  USHF.L.U32 UR4, UR22, 0x15, URZ ;  /* 0x0000001516047899 */ /* 0x000fe200080006ff */
[C---:B------:R-:W-:Y:S01]  /*2430*/  IMAD.SHL.U32 R2, R0.reuse, 0x40, RZ ;  /* 0x0000004000027824 */ /* 0x040fe200078e00ff */
[----:B------:R-:W-:Y:S01]  /*2440*/  ELECT P0, URZ, PT ;  /* 0x0000000000ff782f */ /* 0x000fe20003800000 */
[C---:B------:R-:W-:Y:S01]  /*2450*/  IMAD.SHL.U32 R133, R0.reuse, 0x80, RZ ;  /* 0x0000008000857824 */ /* 0x040fe200078e00ff */
[----:B------:R-:W-:Y:S01]  /*2460*/  ULOP3.LUT UR4, UR4, 0x600000, URZ, 0xc0, !UPT ;  /* 0x0060000004047892 */ /* 0x000fe2000f8ec0ff */
[----:B------:R-:W-:Y:S01]  /*2470*/  IMAD.SHL.U32 R3, R0, 0x10, RZ ;  /* 0x0000001000037824 */ /* 0x000fe200078e00ff */
[----:B------:R-:W-:Y:S01]  /*2480*/  LOP3.LUT R2, R2, 0x1800, RZ, 0xc0, !PT ;  /* 0x0000180002027812 */ /* 0x000fe200078ec0ff */
[----:B------:R-:W-:Y:S01]  /*2490*/  IMAD.SHL.U32 R0, R0, 0x200, RZ ;  /* 0x0000020000007824 */ /* 0x000fe200078e00ff */
[----:B------:R-:W-:Y:S01]  /*24a0*/  UIADD3 UR4, UPT, UPT, UR23, UR4, URZ ;  /* 0x0000000417047290 */ /* 0x000fe2000fffe0ff */
[----:B------:R-:W-:Y:S01]  /*24b0*/  LOP3.LUT R133, R133, 0x780, RZ, 0xc0, !PT ;  /* 0x0000078085857812 */ /* 0x000fe200078ec0ff */
[----:B------:R-:W-:Y:S01]  /*24c0*/  ULOP3.LUT UR22, UR22, 0x1, URZ, 0xc0, !UPT ;  /* 0x0000000116167892 */ /* 0x000fe2000f8ec0ff */
[----:B------:R-:W-:Y:S01]  /*24d0*/  LOP3.LUT R2, R2, 0x70, R3, 0xf8, !PT ;  /* 0x0000007002027812 */ /* 0x000fe200078ef803 */
[----:B------:R-:W-:Y:S01]  /*24e0*/  UMOV UR6, UR19 ;  /* 0x0000001300067c82 */ /* 0x000fe20008000000 */
[----:B------:R-:W-:Y:S01]  /*24f0*/  LOP3.LUT R133, R133, 0x2000, R0, 0xf8, !PT ;  /* 0x0000200085857812 */ /* 0x000fe200078ef800 */
[----:B------:R-:W-:Y:S01]  /*2500*/  ULEA UR5, UR22, UR15, 0x7 ;  /* 0x0000000f16057291 */ /* 0x000fe2000f8e38ff */
[----:B------:R-:W-:-:S02]  /*2510*/  ISETP.LT.U32.AND P0, PT, R132, 0x40, P0 ;  /* 0x000000408400780c */ /* 0x000fc40000701070 */
[----:B---3--:R-:W-:Y:S01]  /*2520*/  LDTM.16dp32bit_t0_t15.x128 R4, tmem[UR4] ;  /* 0x00000004000479ee */ /* 0x008fe20008b80000 */
[----:B------:R-:W2:Y:S01]  /*2530*/  LDTM.16dp32bit_t16_t31.x128 R4, tmem[UR4+0x80] ;  /* 0x00008004000479ee */ /* 0x000ea20008ba0000 */
[----:B------:R-:W-:Y:S01]  /*2540*/  LOP3.LUT R0, R133, R2, RZ, 0xfc, !PT ;  /* 0x0000000285007212 */ /* 0x000fe200078efcff */
[----:B------:R-:W-:Y:S01]  /*2550*/  NOP ;  /* 0x0000000000007918 */ /* 0x000fe20000000000 */
[----:B------:R-:W-:Y:S02]  /*2560*/  ULEA UR4, UR22, UR8, 0xd ;  /* 0x0000000816047291 */ /* 0x000fe4000f8e68ff */
[C---:B------:R-:W-:Y:S02]  /*2570*/  LOP3.LUT R2, R0.reuse, 0x10, RZ, 0x3c, !PT ;  /* 0x0000001000027812 */ /* 0x040fe400078e3cff */
[----:B------:R-:W-:-:S03]  /*2580*/  LOP3.LUT R3, R0, 0x20, RZ, 0x3c, !PT ;  /* 0x0000002000037812 */ /* 0x000fc600078e3cff */
[----:B--2---:R-:W-:Y:S01]  /*2590*/  VOTEU.ANY UP1, P0 ;  /* 0x0000000000ff7886 */ /* 0x004fe20000020100 */
[----:B------:R-:W-:Y:S01]  /*25a0*/  VOTEU.ANY UP0, P0 ;  /* 0x0000000000ff7886 */ /* 0x000fe20000000100 */
[----:B------:R-:W-:Y:S02]  /*25b0*/  F2FP.SATFINITE.E4M3.F32.PACK_AB_MERGE_C R6, R7, R6, RZ ;  /* 0x000000060706723e */ /* 0x000fe400048070ff */
[----:B------:R-:W-:Y:S02]  /*25c0*/  F2FP.SATFINITE.E4M3.F32.PACK_AB_MERGE_C R10, R11, R10, RZ ;  /* 0x0000000a0b0a723e */ /* 0x000fe400048070ff */
[----:B------:R-:W-:Y:S02]  /*25d0*/  F2FP.SATFINITE.E4M3.F32.PACK_AB_MERGE_C R14, R15, R14, RZ ;  /* 0x0000000e0f0e723e */ /* 0x000fe400048070ff */
[----:B------:R-:W-:Y:S02]  /*25e0*/  F2FP.SATFINITE.E4M3.F32.PACK_AB_MERGE_C R7, R19, R18, RZ ;  /* 0x000000121307723e */ /* 0x000fe400048070ff */
[----:B------:R-:W-:-:S02]  /*25f0*/  F2FP.SATFINITE.E4M3.F32.PACK_AB_MERGE_C R22, R23, R22, RZ ;  /* 0x000000161716723e */ /* 0x000fc400048070ff */
[----:B------:R-:W-:Y:S02]  /*2600*/  F2FP.SATFINITE.E4M3.F32.PACK_AB_MERGE_C R26, R27, R26, RZ ;  /* 0x0000001a1b1a723e */ /* 0x000fe400048070ff */
        /* <DEDUP_REMOVED lines=11> */
[----:B------:R-:W-:Y:S02]  /*26c0*/  F2FP.SATFINITE.E4M3.F32.PACK_AB_MERGE_C R4, R5, R4, R6 ;  /* 0x000000040504723e */ /* 0x000fe40004807006 */
[----:B------:R-:W-:Y:S02]  /*26d0*/  F2FP.SATFINITE.E4M3.F32.PACK_AB_MERGE_C R74, R75, R74, RZ ;  /* 0x0000004a4b4a723e */ /* 0x000fe400048070ff */
[----:B------:R-:W-:Y:S02]  /*26e0*/  F2FP.SATFINITE.E4M3.F32.PACK_AB_MERGE_C R78, R79, R78, RZ ;  /* 0x0000004e4f4e723e */ /* 0x000fe400048070ff */
[----:B------:R-:W-:Y:S02]  /*26f0*/  F2FP.SATFINITE.E4M3.F32.PACK_AB_MERGE_C R71, R83, R82, RZ ;  /* 0x000000525347723e */ /* 0x000fe400048070ff */
[----:B------:R-:W-:Y:S02]  /*2700*/  F2FP.SATFINITE.E4M3.F32.PACK_AB_MERGE_C R86, R87, R86, RZ ;  /* 0x000000565756723e */ /* 0x000fe400048070ff */
[----:B------:R-:W-:-:S02]  /*2710*/  F2FP.SATFINITE.E4M3.F32.PACK_AB_MERGE_C R5, R9, R8, R10 ;  /* 0x000000080905723e */ /* 0x000fc4000480700a */
[----:B------:R-:W-:Y:S02]  /*2720*/  F2FP.SATFINITE.E4M3.F32.PACK_AB_MERGE_C R6, R13, R12, R14 ;  /* 0x0000000c0d06723e */ /* 0x000fe4000480700e */
[----:B------:R-:W-:Y:S02]  /*2730*/  F2FP.SATFINITE.E4M3.F32.PACK_AB_MERGE_C R7, R17, R16, R7 ;  /* 0x000000101107723e */ /* 0x000fe40004807007 */
[----:B------:R-:W-:Y:S02]  /*2740*/  F2FP.SATFINITE.E4M3.F32.PACK_AB_MERGE_C R20, R21, R20, R22 ;  /* 0x000000141514723e */ /* 0x000fe40004807016 */
[----:B------:R-:W-:Y:S01]  /*2750*/  F2FP.SATFINITE.E4M3.F32.PACK_AB_MERGE_C R90, R91, R90, RZ ;  /* 0x0000005a5b5a723e */ /* 0x000fe200048070ff */
[----:B-1----:R1:W-:Y:S01]  /*2760*/  STS.128 [R0+UR8], R4 ;  /* 0x0000000400007988 */ /* 0x0023e20008000c08 */
[----:B------:R-:W-:Y:S02]  /*2770*/  F2FP.SATFINITE.E4M3.F32.PACK_AB_MERGE_C R94, R95, R94, RZ ;  /* 0x0000005e5f5e723e */ /* 0x000fe400048070ff */
[----:B------:R-:W-:-:S02]  /*2780*/  F2FP.SATFINITE.E4M3.F32.PACK_AB_MERGE_C R98, R99, R98, RZ ;  /* 0x000000626362723e */ /* 0x000fc400048070ff */
[----:B------:R-:W-:Y:S02]  /*2790*/  F2FP.SATFINITE.E4M3.F32.PACK_AB_MERGE_C R102, R103, R102, RZ ;  /* 0x000000666766723e */ /* 0x000fe400048070ff */
[----:B------:R-:W-:Y:S02]  /*27a0*/  F2FP.SATFINITE.E4M3.F32.PACK_AB_MERGE_C R21, R25, R24, R26 ;  /* 0x000000181915723e */ /* 0x000fe4000480701a */
[----:B------:R-:W-:Y:S02]  /*27b0*/  F2FP.SATFINITE.E4M3.F32.PACK_AB_MERGE_C R22, R29, R28, R30 ;  /* 0x0000001c1d16723e */ /* 0x000fe4000480701e */
[----:B------:R-:W-:Y:S02]  /*27c0*/  F2FP.SATFINITE.E4M3.F32.PACK_AB_MERGE_C R23, R33, R32, R23 ;  /* 0x000000202117723e */ /* 0x000fe40004807017 */
[----:B------:R-:W-:Y:S02]  /*27d0*/  F2FP.SATFINITE.E4M3.F32.PACK_AB_MERGE_C R36, R37, R36, R38 ;  /* 0x000000242524723e */ /* 0x000fe40004807026 */
[----:B------:R-:W-:Y:S01]  /*27e0*/  F2FP.SATFINITE.E4M3.F32.PACK_AB_MERGE_C R106, R107, R106, RZ ;  /* 0x0000006a6b6a723e */ /* 0x000fe200048070ff */
[----:B------:R1:W-:Y:S01]  /*27f0*/  STS.128 [R2+UR8], R20 ;  /* 0x0000001402007988 */ /* 0x0003e20008000c08 */
[----:B------:R-:W-:-:S02]  /*2800*/  F2FP.SATFINITE.E4M3.F32.PACK_AB_MERGE_C R110, R111, R110, RZ ;  /* 0x0000006e6f6e723e */ /* 0x000fc400048070ff */
[----:B------:R-:W-:Y:S02]  /*2810*/  F2FP.SATFINITE.E4M3.F32.PACK_AB_MERGE_C R114, R115, R114, RZ ;  /* 0x000000727372723e */ /* 0x000fe400048070ff */
[----:B------:R-:W-:Y:S02]  /*2820*/  F2FP.SATFINITE.E4M3.F32.PACK_AB_MERGE_C R118, R119, R118, RZ ;  /* 0x000000767776723e */ /* 0x000fe400048070ff */
[----:B------:R-:W-:Y:S02]  /*2830*/  F2FP.SATFINITE.E4M3.F32.PACK_AB_MERGE_C R37, R41, R40, R42 ;  /* 0x000000282925723e */ /* 0x000fe4000480702a */
[----:B------:R-:W-:Y:S02]  /*2840*/  F2FP.SATFINITE.E4M3.F32.PACK_AB_MERGE_C R38, R45, R44, R46 ;  /* 0x0000002c2d26723e */ /* 0x000fe4000480702e */
[----:B------:R-:W-:Y:S02]  /*2850*/  F2FP.SATFINITE.E4M3.F32.PACK_AB_MERGE_C R39, R49, R48, R39 ;  /* 0x000000303127723e */ /* 0x000fe40004807027 */
[----:B------:R-:W-:-:S02]  /*2860*/  F2FP.SATFINITE.E4M3.F32.PACK_AB_MERGE_C R52, R53, R52, R54 ;  /* 0x000000343534723e */ /* 0x000fc40004807036 */
[----:B------:R-:W-:Y:S01]  /*2870*/  F2FP.SATFINITE.E4M3.F32.PACK_AB_MERGE_C R122, R123, R122, RZ ;  /* 0x0000007a7b7a723e */ /* 0x000fe200048070ff */
[----:B------:R1:W-:Y:S01]  /*2880*/  STS.128 [R3+UR8], R36 ;  /* 0x0000002403007988 */ /* 0x0003e20008000c08 */
[----:B------:R-:W-:Y:S02]  /*2890*/  F2FP.SATFINITE.E4M3.F32.PACK_AB_MERGE_C R126, R127, R126, RZ ;  /* 0x0000007e7f7e723e */ /* 0x000fe400048070ff */
[----:B------:R-:W-:Y:S02]  /*28a0*/  F2FP.SATFINITE.E4M3.F32.PACK_AB_MERGE_C R130, R131, R130, RZ ;  /* 0x000000828382723e */ /* 0x000fe400048070ff */
[----:B------:R-:W-:Y:S02]  /*28b0*/  F2FP.SATFINITE.E4M3.F32.PACK_AB_MERGE_C R53, R57, R56, R58 ;  /* 0x000000383935723e */ /* 0x000fe4000480703a */
[----:B------:R-:W-:Y:S02]  /*28c0*/  F2FP.SATFINITE.E4M3.F32.PACK_AB_MERGE_C R54, R61, R60, R62 ;  /* 0x0000003c3d36723e */ /* 0x000fe4000480703e */
[----:B------:R-:W-:-:S02]  /*28d0*/  F2FP.SATFINITE.E4M3.F32.PACK_AB_MERGE_C R55, R65, R64, R55 ;  /* 0x000000404137723e */ /* 0x000fc40004807037 */
[----:B------:R-:W-:Y:S02]  /*28e0*/  F2FP.SATFINITE.E4M3.F32.PACK_AB_MERGE_C R68, R69, R68, R70 ;  /* 0x000000444544723e */ /* 0x000fe40004807046 */
[----:B------:R-:W-:Y:S02]  /*28f0*/  LOP3.LUT R8, R0, 0x30, RZ, 0x3c, !PT ;  /* 0x0000003000087812 */ /* 0x000fe400078e3cff */
[----:B------:R-:W-:Y:S02]  /*2900*/  F2FP.SATFINITE.E4M3.F32.PACK_AB_MERGE_C R69, R73, R72, R74 ;  /* 0x000000484945723e */ /* 0x000fe4000480704a */
[----:B------:R-:W-:Y:S01]  /*2910*/  F2FP.SATFINITE.E4M3.F32.PACK_AB_MERGE_C R70, R77, R76, R78 ;  /* 0x0000004c4d46723e */ /* 0x000fe2000480704e */
[----:B------:R1:W-:Y:S01]  /*2920*/  STS.128 [R8+UR8], R52 ;  /* 0x0000003408007988 */ /* 0x0003e20008000c08 */
[----:B------:R-:W-:Y:S02]  /*2930*/  F2FP.SATFINITE.E4M3.F32.PACK_AB_MERGE_C R71, R81, R80, R71 ;  /* 0x000000505147723e */ /* 0x000fe40004807047 */
[----:B------:R-:W-:-:S02]  /*2940*/  F2FP.SATFINITE.E4M3.F32.PACK_AB_MERGE_C R84, R85, R84, R86 ;  /* 0x000000545554723e */ /* 0x000fc40004807056 */
[C---:B------:R-:W-:Y:S02]  /*2950*/  LOP3.LUT R9, R0.reuse, 0x40, RZ, 0x3c, !PT ;  /* 0x0000004000097812 */ /* 0x040fe400078e3cff */
[----:B------:R-:W-:Y:S02]  /*2960*/  F2FP.SATFINITE.E4M3.F32.PACK_AB_MERGE_C R85, R89, R88, R90 ;  /* 0x000000585955723e */ /* 0x000fe4000480705a */
[----:B------:R-:W-:Y:S01]  /*2970*/  F2FP.SATFINITE.E4M3.F32.PACK_AB_MERGE_C R86, R93, R92, R94 ;  /* 0x0000005c5d56723e */ /* 0x000fe2000480705e */
[----:B------:R1:W-:Y:S01]  /*2980*/  STS.128 [R9+UR8], R68 ;  /* 0x0000004409007988 */ /* 0x0003e20008000c08 */
[----:B------:R-:W-:Y:S02]  /*2990*/  F2FP.SATFINITE.E4M3.F32.PACK_AB_MERGE_C R87, R97, R96, R98 ;  /* 0x000000606157723e */ /* 0x000fe40004807062 */
[----:B------:R-:W-:Y:S02]  /*29a0*/  F2FP.SATFINITE.E4M3.F32.PACK_AB_MERGE_C R100, R101, R100, R102 ;  /* 0x000000646564723e */ /* 0x000fe40004807066 */
[----:B------:R-:W-:-:S02]  /*29b0*/  LOP3.LUT R10, R0, 0x50, RZ, 0x3c, !PT ;  /* 0x00000050000a7812 */ /* 0x000fc400078e3cff */
[----:B------:R-:W-:Y:S02]  /*29c0*/  F2FP.SATFINITE.E4M3.F32.PACK_AB_MERGE_C R101, R105, R104, R106 ;  /* 0x000000686965723e */ /* 0x000fe4000480706a */
[----:B------:R-:W-:Y:S01]  /*29d0*/  F2FP.SATFINITE.E4M3.F32.PACK_AB_MERGE_C R102, R109, R108, R110 ;  /* 0x0000006c6d66723e */ /* 0x000fe2000480706e */
[----:B------:R1:W-:Y:S01]  /*29e0*/  STS.128 [R10+UR8], R84 ;  /* 0x000000540a007988 */ /* 0x0003e20008000c08 */
[----:B------:R-:W-:Y:S02]  /*29f0*/  F2FP.SATFINITE.E4M3.F32.PACK_AB_MERGE_C R103, R113, R112, R114 ;  /* 0x000000707167723e */ /* 0x000fe40004807072 */
[----:B------:R-:W-:Y:S02]  /*2a00*/  F2FP.SATFINITE.E4M3.F32.PACK_AB_MERGE_C R116, R117, R116, R118 ;  /* 0x000000747574723e */ /* 0x000fe40004807076 */
[----:B------:R-:W-:Y:S02]  /*2a10*/  LOP3.LUT R11, R0, 0x60, RZ, 0x3c, !PT ;  /* 0x00000060000b7812 */ /* 0x000fe400078e3cff */
[----:B------:R-:W-:-:S02]  /*2a20*/  F2FP.SATFINITE.E4M3.F32.PACK_AB_MERGE_C R117, R121, R120, R122 ;  /* 0x000000787975723e */ /* 0x000fc4000480707a */
[----:B------:R-:W-:Y:S01]  /*2a30*/  F2FP.SATFINITE.E4M3.F32.PACK_AB_MERGE_C R118, R125, R124, R126 ;  /* 0x0000007c7d76723e */ /* 0x000fe2000480707e */
[----:B------:R1:W-:Y:S01]  /*2a40*/  STS.128 [R11+UR8], R100 ;  /* 0x000000640b007988 */ /* 0x0003e20008000c08 */
[----:B------:R-:W-:Y:S02]  /*2a50*/  F2FP.SATFINITE.E4M3.F32.PACK_AB_MERGE_C R119, R129, R128, R130 ;  /* 0x000000808177723e */ /* 0x000fe40004807082 */
[----:B------:R-:W-:-:S05]  /*2a60*/  LOP3.LUT R12, R0, 0x70, RZ, 0x3c, !PT ;  /* 0x00000070000c7812 */ /* 0x000fca00078e3cff */
[----:B------:R1:W-:Y:S01]  /*2a70*/  STS.128 [R12+UR8], R116 ;  /* 0x000000740c007988 */ /* 0x0003e20008000c08 */
[----:B------:R2:W-:Y:S06]  /*2a80*/  MEMBAR.ALL.CTA ;  /* 0x0000000000007992 */ /* 0x0005ec0000008000 */
[----:B--2---:R-:W2:Y:S02]  /*2a90*/  FENCE.VIEW.ASYNC.S ;  /* 0x00000000000073c6 */ /* 0x004ea40000000000 */
[----:B--2---:R-:W-:Y:S06]  /*2aa0*/  BAR.SYNC.DEFER_BLOCKING 0x0 ;  /* 0x0000000000007b1d */ /* 0x004fec0000010000 */
[----:B------:R1:W-:Y:S01]  /*2ab0*/  @UP1 UTMASTG.2D [UR4], [UR20] ;  /* 0x00000004140013b5 */ /* 0x0003e20008008000 */
[----:B------:R0:W-:Y:S01]  /*2ac0*/  UTMACMDFLUSH ;  /* 0x00000000000079b7 */ /* 0x0001e20000000000 */
[----:B------:R-:W-:-:S04]  /*2ad0*/  DEPBAR.LE SB0, 0x0 ;  /* 0x000080000000791a */ /* 0x000fc80000000000 */
[----:B------:R-:W-:Y:S08]  /*2ae0*/  BAR.SYNC.DEFER_BLOCKING 0x0 ;  /* 0x0000000000007b1d */ /* 0x000ff00000010000 */
[----:B------:R-:W-:Y:S06]  /*2af0*/  BAR.SYNC.DEFER_BLOCKING 0x0 ;  /* 0x0000000000007b1d */ /* 0x000fec0000010000 */
[----:B-1----:R-:W-:Y:S05]  /*2b00*/  @P2 BRA `(.L_x_76) ;  /* 0x0000000000a02947 */ /* 0x002fea0003800000 */
[----:B------:R-:W1:Y:S01]  /*2b10*/  S2UR UR5, SR_CgaCtaId ;  /* 0x00000000000579c3 */ /* 0x000e620000008800 */
[----:B------:R-:W-:Y:S01]  /*2b20*/  NOP ;  /* 0x0000000000007918 */ /* 0x000fe20000000000 */
[----:B------:R-:W-:Y:S01]  /*2b30*/  UMOV UR4, 0x50 ;  /* 0x0000005000047882 */ /* 0x000fe20000000000 */
[----:B------:R-:W-:Y:S02]  /*2b40*/  IMAD.U32 R0, RZ, RZ, UR23 ;  /* 0x00000017ff007e24 */ /* 0x000fe4000f8e00ff */
[----:B------:R-:W-:Y:S02]  /*2b50*/  IMAD.MOV.U32 R3, RZ, RZ, 0xff ;  /* 0x000000ffff037424 */ /* 0x000fe400078e00ff */
[----:B------:R-:W-:Y:S01]  /*2b60*/  IMAD.MOV.U32 R7, RZ, RZ, 0x1 ;  /* 0x00000001ff077424 */ /* 0x000fe200078e00ff */
[----:B------:R-:W-:-:S04]  /*2b70*/  LOP3.LUT R0, R0, 0xffff, RZ, 0xc0, !PT ;  /* 0x0000ffff00007812 */ /* 0x000fc800078ec0ff */
[----:B------:R-:W-:-:S05]  /*2b80*/  SHF.R.U32.HI R0, RZ, 0x5, R0 ;  /* 0x00000005ff007819 */ /* 0x000fca0000011600 */
[----:B------:R-:W-:Y:S01]  /*2b90*/  VIADD R2, R0, 0x10 ;  /* 0x0000001000027836 */ /* 0x000fe20000000000 */
[----:B------:R-:W-:Y:S01]  /*2ba0*/  SHF.L.U32 R0, R3, R0, RZ ;  /* 0x0000000003007219 */ /* 0x000fe200000006ff */
[----:B-1----:R-:W-:-:S03]  /*2bb0*/  ULEA UR6, UR5, UR4, 0x18 ;  /* 0x0000000405067291 */ /* 0x002fc6000f8ec0ff */
[----:B------:R-:W-:-:S04]  /*2bc0*/  SHF.L.U32 R3, R7, R2, RZ ;  /* 0x0000000207037219 */ /* 0x000fc800000006ff */
[----:B------:R-:W-:Y:S02]  /*2bd0*/  LOP3.LUT R0, R3, R0, RZ, 0xfc, !PT ;  /* 0x0000000003007212 */ /* 0x000fe400078efcff */
[----:B------:R-:W1:Y:S02]  /*2be0*/  LDS R5, [UR6] ;  /* 0x00000006ff057984 */ /* 0x000e640008000800 */
[C---:B------:R-:W-:Y:S02]  /*2bf0*/  LOP3.LUT R2, R0.reuse, 0xffff, RZ, 0xc0, !PT ;  /* 0x0000ffff00027812 */ /* 0x040fe400078ec0ff */
[----:B-1----:R-:W-:-:S04]  /*2c00*/  LOP3.LUT R3, R0, 0xffff, R5, 0x80, !PT ;  /* 0x0000ffff00037812 */ /* 0x002fc800078e8005 */
[----:B------:R-:W-:-:S13]  /*2c10*/  ISETP.NE.AND P0, PT, R3, R2, PT ;  /* 0x000000020300720c */ /* 0x000fda0003f05270 */
[----:B------:R-:W-:Y:S05]  /*2c20*/  @P0 BRA `(.L_x_77) ;  /* 0x0000000000500947 */ /* 0x000fea0003800000 */
[----:B------:R-:W-:Y:S02]  /*2c30*/  SHF.R.U32.HI R5, RZ, 0x10, R5 ;  /* 0x00000010ff057819 */ /* 0x000fe40000011605 */
[----:B------:R-:W-:-:S04]  /*2c40*/  SHF.R.U32.HI R2, RZ, 0x10, R0 ;  /* 0x00000010ff027819 */ /* 0x000fc80000011600 */
[----:B------:R-:W-:-:S04]  /*2c50*/  LOP3.LUT R5, R5, R2, RZ, 0xc0, !PT ;  /* 0x0000000205057212 */ /* 0x000fc800078ec0ff */
[----:B------:R-:W-:-:S13]  /*2c60*/  ISETP.NE.AND P0, PT, R5, R2, PT ;  /* 0x000000020500720c */ /* 0x000fda0003f05270 */
[----:B------:R-:W-:Y:S05]  /*2c70*/  @P0 BRA `(.L_x_78) ;  /* 0x0000000000300947 */ /* 0x000fea0003800000 */
[----:B------:R-:W-:Y:S01]  /*2c80*/  R2UR UR4, R0 ;  /* 0x00000000000472ca */ /* 0x000fe200000e0000 */
[----:B------:R-:W-:Y:S01]  /*2c90*/  VOTEU.ANY UR5, UPT, PT ;  /* 0x0000000000057886 */ /* 0x000fe200038e0100 */
[----:B------:R-:W1:Y:S01]  /*2ca0*/  S2R R0, SR_LANEID ;  /* 0x0000000000007919 */ /* 0x000e620000000000 */
[----:B------:R-:W-:-:S10]  /*2cb0*/  UFLO.U32 UR5, UR5 ;  /* 0x00000005000572bd */ /* 0x000fd400080e0000 */
[----:B------:R-:W-:-:S06]  /*2cc0*/  ULOP3.LUT UR4, URZ, UR4, URZ, 0x33, !UPT ;  /* 0x00000004ff047292 */ /* 0x000fcc000f8e33ff */
[----:B------:R-:W-:-:S04]  /*2cd0*/  IMAD.U32 R2, RZ, RZ, UR4 ;  /* 0x00000004ff027e24 */ /* 0x000fc8000f8e00ff */
[----:B------:R-:W2:Y:S02]  /*2ce0*/  REDUX UR7, R2 ;  /* 0x00000000020773c4 */ /* 0x000ea40000000000 */
[----:B------:R3:W-:Y:S01]  /*2cf0*/  UTCATOMSWS.AND URZ, UR4 ;  /* 0x0000000400ff79e3 */ /* 0x0007e20008000000 */
[----:B-1----:R-:W-:Y:S01]  /*2d00*/  ISETP.EQ.U32.AND P0, PT, R0, UR5, PT ;  /* 0x0000000500007c0c */ /* 0x002fe2000bf02070 */
[----:B--2---:R-:W-:-:S12]  /*2d10*/  IMAD.U32 R0, RZ, RZ, UR7 ;  /* 0x00000007ff007e24 */ /* 0x004fd8000f8e00ff */
[----:B------:R3:W-:Y:S01]  /*2d20*/  @P0 ATOMS.AND RZ, [UR6], R0 ;  /* 0x00000000ffff098c */ /* 0x0007e2000a800006 */
[----:B------:R-:W-:Y:S05]  /*2d30*/  BRA `(.L_x_76) ;  /* 0x0000000000147947 */ /* 0x000fea0003800000 */
.L_x_78:
[----:B------:R-:W-:-:S07]  /*2d40*/  MOV R2, 0x2d60 ;  /* 0x00002d6000027802 */ /* 0x000fce0000000f00 */
[----:B------:R-:W-:Y:S05]  /*2d50*/  CALL.REL.NOINC `($__internal_0_$__cuda_sm10x_tcgen05_guardrail_trap_col_being_dealloced_not_returned_by_alloc) ;  /* 0x0000000000447944 */ /* 0x000fea0003c00000 */
[----:B------:R-:W-:Y:S05]  /*2d60*/  BRA `(.L_x_76) ;  /* 0x0000000000087947 */ /* 0x000fea0003800000 */
.L_x_77:
[----:B------:R-:W-:-:S07]  /*2d70*/  MOV R2, 0x2d90 ;  /* 0x00002d9000027802 */ /* 0x000fce0000000f00 */
[----:B------:R-:W-:Y:S05]  /*2d80*/  CALL.REL.NOINC `($__internal_2_$__cuda_sm10x_tcgen05_guardrail_trap_unallocated_columns_being_dealloced) ;  /* 0x0000000000507944 */ /* 0x000fea0003c00000 */
.L_x_76:
[----:B------:R-:W-:Y:S01]  /*2d90*/  NOP ;  /* 0x0000000000007918 */ /* 0x000fe20000000000 */
[----:B---3--:R-:W-:Y:S05]  /*2da0*/  EXIT ;  /* 0x000000000000794d */ /* 0x008fea0003800000 */
.L_x_61:
[----:B------:R-:W1:Y:S02]  /*2db0*/  SYNCS.PHASECHK.TRANS64.TRYWAIT P0, [UR8+0x14000], RZ ;  /* 0x014000ffff0075a7 */ /* 0x000e640008001108 */
[----:B-1----:R-:W-:Y:S05]  /*2dc0*/  @!P0 BRA `(.L_x_61) ;  /* 0xfffffffc00f88947 */ /* 0x002fea000383ffff */
[----:B------:R-:W-:Y:S05]  /*2dd0*/  BRA `(.L_x_79) ;  /* 0xffffffec00887947 */ /* 0x000fea000383ffff */
.L_x_63:
[----:B------:R-:W1:Y:S02]  /*2de0*/  SYNCS.PHASECHK.TRANS64.TRYWAIT P1, [UR8+0x14020], RZ ;  /* 0x014020ffff0075a7 */ /* 0x000e640008021108 */
[----:B-1----:R-:W-:Y:S05]  /*2df0*/  @!P1 BRA `(.L_x_63) ;  /* 0xfffffffc00f89947 */ /* 0x002fea000383ffff */
[----:B------:R-:W-:Y:S05]  /*2e00*/  BRA `(.L_x_80) ;  /* 0xffffffec00fc7947 */ /* 0x000fea000383ffff */
.L_x_64:
[----:B------:R-:W2:Y:S02]  /*2e10*/  SYNCS.PHASECHK.TRANS64.TRYWAIT P0, [UR28+0x14000], R2 ;  /* 0x01400002ff0075a7 */ /* 0x000ea4000800111c */
[----:B--2---:R-:W-:Y:S05]  /*2e20*/  @!P0 BRA `(.L_x_64) ;  /* 0xfffffffc00f88947 */ /* 0x004fea000383ffff */
[----:B------:R-:W-:Y:S05]  /*2e30*/  BRA `(.L_x_81) ;  /* 0xfffffff0007c7947 */ /* 0x000fea000383ffff */
.L_x_66:
[----:B------:R-:W2:Y:S02]  /*2e40*/  SYNCS.PHASECHK.TRANS64.TRYWAIT P0, [UR28+0x14020], R2 ;  /* 0x01402002ff0075a7 */ /* 0x000ea4000800111c */
[----:B--2---:R-:W-:Y:S05]  /*2e50*/  @!P0 BRA `(.L_x_66) ;  /* 0xfffffffc00f88947 */ /* 0x004fea000383ffff */
[----:B------:R-:W-:Y:S05]  /*2e60*/  BRA `(.L_x_82) ;  /* 0xfffffff000ec7947 */ /* 0x000fea000383ffff */
        .weak           $__internal_0_$__cuda_sm10x_tcgen05_guardrail_trap_col_being_dealloced_not_returned_by_alloc
        .type           $__internal_0_$__cuda_sm10x_tcgen05_guardrail_trap_col_being_dealloced_not_returned_by_alloc,@function
        .size           $__internal_0_$__cuda_sm10x_tcgen05_guardrail_trap_col_being_dealloced_not_returned_by_alloc,($__internal_1_$__cuda_sm10x_tcgen05_guardrail_trap_phase_invalid_during_alloc - $__internal_0_$__cuda_sm10x_tcgen05_guardrail_trap_col_being_dealloced_not_returned_by_alloc)
$__internal_0_$__cuda_sm10x_tcgen05_guardrail_trap_col_being_dealloced_not_returned_by_alloc:
[----:B------:R-:W-:Y:S05]  /*2e70*/  BPT.TRAP 0x1 ;  /* 0x000000040000795c */ /* 0x000fea0000300000 */
[----:B------:R-:W-:-:S04]  /*2e80*/  IMAD.MOV.U32 R3, RZ, RZ, 0x0 ;  /* 0x00000000ff037424 */ /* 0x000fc800078e00ff */
[----:B------:R-:W-:Y:S05]  /*2e90*/  RET.REL.NODEC R2 `(gluon_tcgen05) ;  /* 0xffffffd002587950 */ /* 0x000fea0003c3ffff */
        .weak           $__internal_1_$__cuda_sm10x_tcgen05_guardrail_trap_phase_invalid_during_alloc
        .type           $__internal_1_$__cuda_sm10x_tcgen05_guardrail_trap_phase_invalid_during_alloc,@function
        .size           $__internal_1_$__cuda_sm10x_tcgen05_guardrail_trap_phase_invalid_during_alloc,($__internal_2_$__cuda_sm10x_tcgen05_guardrail_trap_unallocated_columns_being_dealloced - $__internal_1_$__cuda_sm10x_tcgen05_guardrail_trap_phase_invalid_during_alloc)
$__internal_1_$__cuda_sm10x_tcgen05_guardrail_trap_phase_invalid_during_alloc:
[----:B------:R-:W-:Y:S05]  /*2ea0*/  BPT.TRAP 0x1 ;  /* 0x000000040000795c */ /* 0x000fea0000300000 */
[----:B------:R-:W-:-:S04]  /*2eb0*/  IMAD.MOV.U32 R3, RZ, RZ, 0x0 ;  /* 0x00000000ff037424 */ /* 0x000fc800078e00ff */
[----:B------:R-:W-:Y:S05]  /*2ec0*/  RET.REL.NODEC R2 `(gluon_tcgen05) ;  /* 0xffffffd0024c7950 */ /* 0x000fea0003c3ffff */
        .weak           $__internal_2_$__cuda_sm10x_tcgen05_guardrail_trap_unallocated_columns_being_dealloced
        .type           $__internal_2_$__cuda_sm10x_tcgen05_guardrail_trap_unallocated_columns_being_dealloced,@function
        .size           $__internal_2_$__cuda_sm10x_tcgen05_guardrail_trap_unallocated_columns_being_dealloced,(.L_x_86 - $__internal_2_$__cuda_sm10x_tcgen05_guardrail_trap_unallocated_columns_being_dealloced)
$__internal_2_$__cuda_sm10x_tcgen05_guardrail_trap_unallocated_columns_being_dealloced:
[----:B------:R-:W-:Y:S05]  /*2ed0*/  BPT.TRAP 0x1 ;  /* 0x000000040000795c */ /* 0x000fea0000300000 */
[----:B------:R-:W-:-:S04]  /*2ee0*/  IMAD.MOV.U32 R3, RZ, RZ, 0x0 ;  /* 0x00000000ff037424 */ /* 0x000fc800078e00ff */
[----:B------:R-:W-:Y:S05]  /*2ef0*/  RET.REL.NODEC R2 `(gluon_tcgen05) ;  /* 0xffffffd002407950 */ /* 0x000fea0003c3ffff */
.L_x_83:
[----:B------:R-:W-:-:S00]  /*2f00*/  BRA `(.L_x_83) ;  /* 0xfffffffc00fc7947 */ /* 0x000fc0000383ffff */
[----:B------:R-:W-:-:S00]  /*2f10*/  NOP ;  /* 0x0000000000007918 */ /* 0x000fc00000000000 */
        /* <DEDUP_REMOVED lines=14> */
.L_x_86:


//--------------------- .nv.shared.gluon_tcgen05  --------------------------
	.section	.nv.shared.gluon_tcgen05,"aw",@nobits
	.sectionflags	@""
	.align	16
	.zero		1024


//--------------------- .nv.shared.reserved.0     --------------------------
	.section	.nv.shared.reserved.0,"aw",@nobits
	.align	8
	.weak		__nv_reservedSMEM_offset_0_alias
	.size		__nv_reservedSMEM_offset_0_alias, 0, 64
	.other		__nv_reservedSMEM_offset_0_alias,@"STO_CUDA_RESERVED_SHARED STV_DEFAULT"
__nv_reservedSMEM_offset_0_alias:
	.zero		0
.nv.shared.reserved.0:
	.zero		64
	.weak		__nv_reservedSMEM_allocation_phase
	.type		__nv_reservedSMEM_allocation_phase,@object
	.size		__nv_reservedSMEM_allocation_phase,(.L_0 - __nv_reservedSMEM_allocation_phase)
__nv_reservedSMEM_allocation_phase:
	.zero		1
.L_0:
	.zero		7
	.weak		__nv_reservedSMEM_devtool_atexit_pc
	.type		__nv_reservedSMEM_devtool_atexit_pc,@object
	.size		__nv_reservedSMEM_devtool_atexit_pc,(__nv_reservedSMEM_allocation_mask - __nv_reservedSMEM_devtool_atexit_pc)
__nv_reservedSMEM_devtool_atexit_pc:
	.zero		8
	.weak		__nv_reservedSMEM_allocation_mask
	.type		__nv_reservedSMEM_allocation_mask,@object
	.size		__nv_reservedSMEM_allocation_mask,(.L_2 - __nv_reservedSMEM_allocation_mask)
__nv_reservedSMEM_allocation_mask:
	.zero		4
.L_2:


//--------------------- .nv.constant0.gluon_tcgen05 --------------------------
	.section	.nv.constant0.gluon_tcgen05,"a",@progbits
	.sectionflags	@""
	.align	4
.nv.constant0.gluon_tcgen05:
	.zero		976


//--------------------- SYMBOLS --------------------------

	.type		.nv.reservedSmem.offset0,@object
	.size		.nv.reservedSmem.offset0,0x4
	.type		.nv.reservedSmem.cap,@object
	.size		.nv.reservedSmem.cap,0x4
